//
// Generated by NVIDIA NVVM Compiler
//
// Compiler Build ID: CL-36424714
// Cuda compilation tools, release 13.0, V13.0.88
// Based on NVVM 20.0.0
//

.version 9.0
.target sm_100
.address_size 64

	// .globl	_Z29tensorCoreForwardHiddenKernelPK6__halfS1_PKfPfii

.visible .entry _Z29tensorCoreForwardHiddenKernelPK6__halfS1_PKfPfii(
	.param .u64 .ptr .align 1 _Z29tensorCoreForwardHiddenKernelPK6__halfS1_PKfPfii_param_0,
	.param .u64 .ptr .align 1 _Z29tensorCoreForwardHiddenKernelPK6__halfS1_PKfPfii_param_1,
	.param .u64 .ptr .align 1 _Z29tensorCoreForwardHiddenKernelPK6__halfS1_PKfPfii_param_2,
	.param .u64 .ptr .align 1 _Z29tensorCoreForwardHiddenKernelPK6__halfS1_PKfPfii_param_3,
	.param .u32 _Z29tensorCoreForwardHiddenKernelPK6__halfS1_PKfPfii_param_4,
	.param .u32 _Z29tensorCoreForwardHiddenKernelPK6__halfS1_PKfPfii_param_5
)
{
	.reg .pred 	%p<11>;
	.reg .b16 	%rs<59>;
	.reg .b32 	%r<32>;
	.reg .b32 	%f<111>;
	.reg .b64 	%rd<51>;

	ld.param.u64 	%rd17, [_Z29tensorCoreForwardHiddenKernelPK6__halfS1_PKfPfii_param_0];
	ld.param.u64 	%rd18, [_Z29tensorCoreForwardHiddenKernelPK6__halfS1_PKfPfii_param_1];
	ld.param.u64 	%rd15, [_Z29tensorCoreForwardHiddenKernelPK6__halfS1_PKfPfii_param_2];
	ld.param.u64 	%rd16, [_Z29tensorCoreForwardHiddenKernelPK6__halfS1_PKfPfii_param_3];
	ld.param.u32 	%r18, [_Z29tensorCoreForwardHiddenKernelPK6__halfS1_PKfPfii_param_4];
	ld.param.u32 	%r19, [_Z29tensorCoreForwardHiddenKernelPK6__halfS1_PKfPfii_param_5];
	cvta.to.global.u64 	%rd1, %rd17;
	cvta.to.global.u64 	%rd2, %rd18;
	mov.u32 	%r20, %ctaid.y;
	shl.b32 	%r21, %r20, 4;
	mov.u32 	%r22, %tid.y;
	add.s32 	%r1, %r21, %r22;
	setp.ge.s32 	%p1, %r1, %r19;
	@%p1 bra 	$L__BB0_15;
	cvta.to.global.u64 	%rd19, %rd15;
	mul.wide.u32 	%rd20, %r1, 4;
	add.s64 	%rd21, %rd19, %rd20;
	ld.global.nc.f32 	%f110, [%rd21];
	setp.lt.s32 	%p2, %r18, 1;
	@%p2 bra 	$L__BB0_14;
	mul.lo.s32 	%r2, %r18, %r1;
	and.b32  	%r3, %r18, 15;
	setp.lt.u32 	%p3, %r18, 16;
	mov.b32 	%r29, 0;
	@%p3 bra 	$L__BB0_5;
	and.b32  	%r29, %r18, 2147483632;
	neg.s32 	%r27, %r29;
	mul.wide.u32 	%rd22, %r2, 2;
	add.s64 	%rd23, %rd22, %rd2;
	add.s64 	%rd48, %rd23, 16;
	add.s64 	%rd47, %rd1, 16;
$L__BB0_4:
	.pragma "nounroll";
	ld.global.nc.u16 	%rs1, [%rd48+-16];
	// begin inline asm
	{  cvt.f32.f16 %f16, %rs1;}

	// end inline asm
	ld.global.nc.u16 	%rs2, [%rd47+-16];
	// begin inline asm
	{  cvt.f32.f16 %f17, %rs2;}

	// end inline asm
	fma.rn.f32 	%f48, %f16, %f17, %f110;
	ld.global.nc.u16 	%rs3, [%rd48+-14];
	// begin inline asm
	{  cvt.f32.f16 %f18, %rs3;}

	// end inline asm
	ld.global.nc.u16 	%rs4, [%rd47+-14];
	// begin inline asm
	{  cvt.f32.f16 %f19, %rs4;}

	// end inline asm
	fma.rn.f32 	%f49, %f18, %f19, %f48;
	ld.global.nc.u16 	%rs5, [%rd48+-12];
	// begin inline asm
	{  cvt.f32.f16 %f20, %rs5;}

	// end inline asm
	ld.global.nc.u16 	%rs6, [%rd47+-12];
	// begin inline asm
	{  cvt.f32.f16 %f21, %rs6;}

	// end inline asm
	fma.rn.f32 	%f50, %f20, %f21, %f49;
	ld.global.nc.u16 	%rs7, [%rd48+-10];
	// begin inline asm
	{  cvt.f32.f16 %f22, %rs7;}

	// end inline asm
	ld.global.nc.u16 	%rs8, [%rd47+-10];
	// begin inline asm
	{  cvt.f32.f16 %f23, %rs8;}

	// end inline asm
	fma.rn.f32 	%f51, %f22, %f23, %f50;
	ld.global.nc.u16 	%rs9, [%rd48+-8];
	// begin inline asm
	{  cvt.f32.f16 %f24, %rs9;}

	// end inline asm
	ld.global.nc.u16 	%rs10, [%rd47+-8];
	// begin inline asm
	{  cvt.f32.f16 %f25, %rs10;}

	// end inline asm
	fma.rn.f32 	%f52, %f24, %f25, %f51;
	ld.global.nc.u16 	%rs11, [%rd48+-6];
	// begin inline asm
	{  cvt.f32.f16 %f26, %rs11;}

	// end inline asm
	ld.global.nc.u16 	%rs12, [%rd47+-6];
	// begin inline asm
	{  cvt.f32.f16 %f27, %rs12;}

	// end inline asm
	fma.rn.f32 	%f53, %f26, %f27, %f52;
	ld.global.nc.u16 	%rs13, [%rd48+-4];
	// begin inline asm
	{  cvt.f32.f16 %f28, %rs13;}

	// end inline asm
	ld.global.nc.u16 	%rs14, [%rd47+-4];
	// begin inline asm
	{  cvt.f32.f16 %f29, %rs14;}

	// end inline asm
	fma.rn.f32 	%f54, %f28, %f29, %f53;
	ld.global.nc.u16 	%rs15, [%rd48+-2];
	// begin inline asm
	{  cvt.f32.f16 %f30, %rs15;}

	// end inline asm
	ld.global.nc.u16 	%rs16, [%rd47+-2];
	// begin inline asm
	{  cvt.f32.f16 %f31, %rs16;}

	// end inline asm
	fma.rn.f32 	%f55, %f30, %f31, %f54;
	ld.global.nc.u16 	%rs17, [%rd48];
	// begin inline asm
	{  cvt.f32.f16 %f32, %rs17;}

	// end inline asm
	ld.global.nc.u16 	%rs18, [%rd47];
	// begin inline asm
	{  cvt.f32.f16 %f33, %rs18;}

	// end inline asm
	fma.rn.f32 	%f56, %f32, %f33, %f55;
	ld.global.nc.u16 	%rs19, [%rd48+2];
	// begin inline asm
	{  cvt.f32.f16 %f34, %rs19;}

	// end inline asm
	ld.global.nc.u16 	%rs20, [%rd47+2];
	// begin inline asm
	{  cvt.f32.f16 %f35, %rs20;}

	// end inline asm
	fma.rn.f32 	%f57, %f34, %f35, %f56;
	ld.global.nc.u16 	%rs21, [%rd48+4];
	// begin inline asm
	{  cvt.f32.f16 %f36, %rs21;}

	// end inline asm
	ld.global.nc.u16 	%rs22, [%rd47+4];
	// begin inline asm
	{  cvt.f32.f16 %f37, %rs22;}

	// end inline asm
	fma.rn.f32 	%f58, %f36, %f37, %f57;
	ld.global.nc.u16 	%rs23, [%rd48+6];
	// begin inline asm
	{  cvt.f32.f16 %f38, %rs23;}

	// end inline asm
	ld.global.nc.u16 	%rs24, [%rd47+6];
	// begin inline asm
	{  cvt.f32.f16 %f39, %rs24;}

	// end inline asm
	fma.rn.f32 	%f59, %f38, %f39, %f58;
	ld.global.nc.u16 	%rs25, [%rd48+8];
	// begin inline asm
	{  cvt.f32.f16 %f40, %rs25;}

	// end inline asm
	ld.global.nc.u16 	%rs26, [%rd47+8];
	// begin inline asm
	{  cvt.f32.f16 %f41, %rs26;}

	// end inline asm
	fma.rn.f32 	%f60, %f40, %f41, %f59;
	ld.global.nc.u16 	%rs27, [%rd48+10];
	// begin inline asm
	{  cvt.f32.f16 %f42, %rs27;}

	// end inline asm
	ld.global.nc.u16 	%rs28, [%rd47+10];
	// begin inline asm
	{  cvt.f32.f16 %f43, %rs28;}

	// end inline asm
	fma.rn.f32 	%f61, %f42, %f43, %f60;
	ld.global.nc.u16 	%rs29, [%rd48+12];
	// begin inline asm
	{  cvt.f32.f16 %f44, %rs29;}

	// end inline asm
	ld.global.nc.u16 	%rs30, [%rd47+12];
	// begin inline asm
	{  cvt.f32.f16 %f45, %rs30;}

	// end inline asm
	fma.rn.f32 	%f62, %f44, %f45, %f61;
	ld.global.nc.u16 	%rs31, [%rd48+14];
	// begin inline asm
	{  cvt.f32.f16 %f46, %rs31;}

	// end inline asm
	ld.global.nc.u16 	%rs32, [%rd47+14];
	// begin inline asm
	{  cvt.f32.f16 %f47, %rs32;}

	// end inline asm
	fma.rn.f32 	%f110, %f46, %f47, %f62;
	add.s32 	%r27, %r27, 16;
	add.s64 	%rd48, %rd48, 32;
	add.s64 	%rd47, %rd47, 32;
	setp.ne.s32 	%p4, %r27, 0;
	@%p4 bra 	$L__BB0_4;
$L__BB0_5:
	setp.eq.s32 	%p5, %r3, 0;
	@%p5 bra 	$L__BB0_14;
	and.b32  	%r9, %r18, 7;
	setp.lt.u32 	%p6, %r3, 8;
	@%p6 bra 	$L__BB0_8;
	add.s32 	%r24, %r29, %r2;
	mul.wide.u32 	%rd24, %r24, 2;
	add.s64 	%rd25, %rd2, %rd24;
	ld.global.nc.u16 	%rs33, [%rd25];
	// begin inline asm
	{  cvt.f32.f16 %f64, %rs33;}

	// end inline asm
	cvt.u64.u32 	%rd26, %r29;
	mul.wide.u32 	%rd27, %r29, 2;
	add.s64 	%rd28, %rd1, %rd27;
	ld.global.nc.u16 	%rs34, [%rd28];
	// begin inline asm
	{  cvt.f32.f16 %f65, %rs34;}

	// end inline asm
	fma.rn.f32 	%f80, %f64, %f65, %f110;
	cvt.u64.u32 	%rd29, %r2;
	add.s64 	%rd30, %rd26, %rd29;
	shl.b64 	%rd31, %rd30, 1;
	add.s64 	%rd32, %rd2, %rd31;
	ld.global.nc.u16 	%rs35, [%rd32+2];
	// begin inline asm
	{  cvt.f32.f16 %f66, %rs35;}

	// end inline asm
	ld.global.nc.u16 	%rs36, [%rd28+2];
	// begin inline asm
	{  cvt.f32.f16 %f67, %rs36;}

	// end inline asm
	fma.rn.f32 	%f81, %f66, %f67, %f80;
	ld.global.nc.u16 	%rs37, [%rd32+4];
	// begin inline asm
	{  cvt.f32.f16 %f68, %rs37;}

	// end inline asm
	ld.global.nc.u16 	%rs38, [%rd28+4];
	// begin inline asm
	{  cvt.f32.f16 %f69, %rs38;}

	// end inline asm
	fma.rn.f32 	%f82, %f68, %f69, %f81;
	ld.global.nc.u16 	%rs39, [%rd32+6];
	// begin inline asm
	{  cvt.f32.f16 %f70, %rs39;}

	// end inline asm
	ld.global.nc.u16 	%rs40, [%rd28+6];
	// begin inline asm
	{  cvt.f32.f16 %f71, %rs40;}

	// end inline asm
	fma.rn.f32 	%f83, %f70, %f71, %f82;
	ld.global.nc.u16 	%rs41, [%rd32+8];
	// begin inline asm
	{  cvt.f32.f16 %f72, %rs41;}

	// end inline asm
	ld.global.nc.u16 	%rs42, [%rd28+8];
	// begin inline asm
	{  cvt.f32.f16 %f73, %rs42;}

	// end inline asm
	fma.rn.f32 	%f84, %f72, %f73, %f83;
	ld.global.nc.u16 	%rs43, [%rd32+10];
	// begin inline asm
	{  cvt.f32.f16 %f74, %rs43;}

	// end inline asm
	ld.global.nc.u16 	%rs44, [%rd28+10];
	// begin inline asm
	{  cvt.f32.f16 %f75, %rs44;}

	// end inline asm
	fma.rn.f32 	%f85, %f74, %f75, %f84;
	ld.global.nc.u16 	%rs45, [%rd32+12];
	// begin inline asm
	{  cvt.f32.f16 %f76, %rs45;}

	// end inline asm
	ld.global.nc.u16 	%rs46, [%rd28+12];
	// begin inline asm
	{  cvt.f32.f16 %f77, %rs46;}

	// end inline asm
	fma.rn.f32 	%f86, %f76, %f77, %f85;
	ld.global.nc.u16 	%rs47, [%rd32+14];
	// begin inline asm
	{  cvt.f32.f16 %f78, %rs47;}

	// end inline asm
	ld.global.nc.u16 	%rs48, [%rd28+14];
	// begin inline asm
	{  cvt.f32.f16 %f79, %rs48;}

	// end inline asm
	fma.rn.f32 	%f110, %f78, %f79, %f86;
	add.s32 	%r29, %r29, 8;
$L__BB0_8:
	setp.eq.s32 	%p7, %r9, 0;
	@%p7 bra 	$L__BB0_14;
	and.b32  	%r12, %r18, 3;
	setp.lt.u32 	%p8, %r9, 4;
	@%p8 bra 	$L__BB0_11;
	add.s32 	%r25, %r29, %r2;
	mul.wide.u32 	%rd33, %r25, 2;
	add.s64 	%rd34, %rd2, %rd33;
	ld.global.nc.u16 	%rs49, [%rd34];
	// begin inline asm
	{  cvt.f32.f16 %f88, %rs49;}

	// end inline asm
	cvt.u64.u32 	%rd35, %r29;
	mul.wide.u32 	%rd36, %r29, 2;
	add.s64 	%rd37, %rd1, %rd36;
	ld.global.nc.u16 	%rs50, [%rd37];
	// begin inline asm
	{  cvt.f32.f16 %f89, %rs50;}

	// end inline asm
	fma.rn.f32 	%f96, %f88, %f89, %f110;
	cvt.u64.u32 	%rd38, %r2;
	add.s64 	%rd39, %rd35, %rd38;
	shl.b64 	%rd40, %rd39, 1;
	add.s64 	%rd41, %rd2, %rd40;
	ld.global.nc.u16 	%rs51, [%rd41+2];
	// begin inline asm
	{  cvt.f32.f16 %f90, %rs51;}

	// end inline asm
	ld.global.nc.u16 	%rs52, [%rd37+2];
	// begin inline asm
	{  cvt.f32.f16 %f91, %rs52;}

	// end inline asm
	fma.rn.f32 	%f97, %f90, %f91, %f96;
	ld.global.nc.u16 	%rs53, [%rd41+4];
	// begin inline asm
	{  cvt.f32.f16 %f92, %rs53;}

	// end inline asm
	ld.global.nc.u16 	%rs54, [%rd37+4];
	// begin inline asm
	{  cvt.f32.f16 %f93, %rs54;}

	// end inline asm
	fma.rn.f32 	%f98, %f92, %f93, %f97;
	ld.global.nc.u16 	%rs55, [%rd41+6];
	// begin inline asm
	{  cvt.f32.f16 %f94, %rs55;}

	// end inline asm
	ld.global.nc.u16 	%rs56, [%rd37+6];
	// begin inline asm
	{  cvt.f32.f16 %f95, %rs56;}

	// end inline asm
	fma.rn.f32 	%f110, %f94, %f95, %f98;
	add.s32 	%r29, %r29, 4;
$L__BB0_11:
	setp.eq.s32 	%p9, %r12, 0;
	@%p9 bra 	$L__BB0_14;
	mul.wide.u32 	%rd42, %r29, 2;
	add.s64 	%rd50, %rd1, %rd42;
	add.s32 	%r26, %r29, %r2;
	mul.wide.u32 	%rd43, %r26, 2;
	add.s64 	%rd49, %rd2, %rd43;
	neg.s32 	%r31, %r12;
$L__BB0_13:
	.pragma "nounroll";
	ld.global.nc.u16 	%rs57, [%rd49];
	// begin inline asm
	{  cvt.f32.f16 %f99, %rs57;}

	// end inline asm
	ld.global.nc.u16 	%rs58, [%rd50];
	// begin inline asm
	{  cvt.f32.f16 %f100, %rs58;}

	// end inline asm
	fma.rn.f32 	%f110, %f99, %f100, %f110;
	add.s64 	%rd50, %rd50, 2;
	add.s64 	%rd49, %rd49, 2;
	add.s32 	%r31, %r31, 1;
	setp.ne.s32 	%p10, %r31, 0;
	@%p10 bra 	$L__BB0_13;
$L__BB0_14:
	max.f32 	%f101, %f110, 0f00000000;
	cvta.to.global.u64 	%rd44, %rd16;
	add.s64 	%rd46, %rd44, %rd20;
	st.global.f32 	[%rd46], %f101;
$L__BB0_15:
	ret;

}
	// .globl	_Z29tensorCoreForwardOutputKernelPKfPK6__halfS0_Pfii
.visible .entry _Z29tensorCoreForwardOutputKernelPKfPK6__halfS0_Pfii(
	.param .u64 .ptr .align 1 _Z29tensorCoreForwardOutputKernelPKfPK6__halfS0_Pfii_param_0,
	.param .u64 .ptr .align 1 _Z29tensorCoreForwardOutputKernelPKfPK6__halfS0_Pfii_param_1,
	.param .u64 .ptr .align 1 _Z29tensorCoreForwardOutputKernelPKfPK6__halfS0_Pfii_param_2,
	.param .u64 .ptr .align 1 _Z29tensorCoreForwardOutputKernelPKfPK6__halfS0_Pfii_param_3,
	.param .u32 _Z29tensorCoreForwardOutputKernelPKfPK6__halfS0_Pfii_param_4,
	.param .u32 _Z29tensorCoreForwardOutputKernelPKfPK6__halfS0_Pfii_param_5
)
{
	.reg .pred 	%p<11>;
	.reg .b16 	%rs<30>;
	.reg .b32 	%r<38>;
	.reg .b32 	%f<110>;
	.reg .b64 	%rd<35>;

	ld.param.u64 	%rd12, [_Z29tensorCoreForwardOutputKernelPKfPK6__halfS0_Pfii_param_0];
	ld.param.u64 	%rd13, [_Z29tensorCoreForwardOutputKernelPKfPK6__halfS0_Pfii_param_1];
	ld.param.u64 	%rd10, [_Z29tensorCoreForwardOutputKernelPKfPK6__halfS0_Pfii_param_2];
	ld.param.u64 	%rd11, [_Z29tensorCoreForwardOutputKernelPKfPK6__halfS0_Pfii_param_3];
	ld.param.u32 	%r23, [_Z29tensorCoreForwardOutputKernelPKfPK6__halfS0_Pfii_param_4];
	ld.param.u32 	%r24, [_Z29tensorCoreForwardOutputKernelPKfPK6__halfS0_Pfii_param_5];
	cvta.to.global.u64 	%rd1, %rd12;
	cvta.to.global.u64 	%rd2, %rd13;
	mov.u32 	%r25, %ctaid.x;
	mov.u32 	%r26, %ntid.x;
	mov.u32 	%r27, %tid.x;
	mad.lo.s32 	%r1, %r25, %r26, %r27;
	setp.ge.s32 	%p1, %r1, %r24;
	@%p1 bra 	$L__BB1_15;
	cvta.to.global.u64 	%rd14, %rd10;
	mul.wide.s32 	%rd15, %r1, 4;
	add.s64 	%rd16, %rd14, %rd15;
	ld.global.nc.f32 	%f109, [%rd16];
	setp.lt.s32 	%p2, %r23, 1;
	@%p2 bra 	$L__BB1_14;
	mul.lo.s32 	%r2, %r23, %r1;
	and.b32  	%r3, %r23, 15;
	setp.lt.u32 	%p3, %r23, 16;
	mov.b32 	%r34, 0;
	@%p3 bra 	$L__BB1_5;
	and.b32  	%r34, %r23, 2147483632;
	neg.s32 	%r32, %r34;
	add.s64 	%rd3, %rd2, 16;
	add.s64 	%rd33, %rd1, 32;
	mov.u32 	%r31, %r2;
$L__BB1_4:
	.pragma "nounroll";
	mul.wide.s32 	%rd17, %r31, 2;
	add.s64 	%rd18, %rd3, %rd17;
	ld.global.nc.u16 	%rs1, [%rd18+-16];
	// begin inline asm
	{  cvt.f32.f16 %f16, %rs1;}

	// end inline asm
	ld.global.nc.f32 	%f32, [%rd33+-32];
	fma.rn.f32 	%f33, %f16, %f32, %f109;
	ld.global.nc.u16 	%rs2, [%rd18+-14];
	// begin inline asm
	{  cvt.f32.f16 %f17, %rs2;}

	// end inline asm
	ld.global.nc.f32 	%f34, [%rd33+-28];
	fma.rn.f32 	%f35, %f17, %f34, %f33;
	ld.global.nc.u16 	%rs3, [%rd18+-12];
	// begin inline asm
	{  cvt.f32.f16 %f18, %rs3;}

	// end inline asm
	ld.global.nc.f32 	%f36, [%rd33+-24];
	fma.rn.f32 	%f37, %f18, %f36, %f35;
	ld.global.nc.u16 	%rs4, [%rd18+-10];
	// begin inline asm
	{  cvt.f32.f16 %f19, %rs4;}

	// end inline asm
	ld.global.nc.f32 	%f38, [%rd33+-20];
	fma.rn.f32 	%f39, %f19, %f38, %f37;
	ld.global.nc.u16 	%rs5, [%rd18+-8];
	// begin inline asm
	{  cvt.f32.f16 %f20, %rs5;}

	// end inline asm
	ld.global.nc.f32 	%f40, [%rd33+-16];
	fma.rn.f32 	%f41, %f20, %f40, %f39;
	ld.global.nc.u16 	%rs6, [%rd18+-6];
	// begin inline asm
	{  cvt.f32.f16 %f21, %rs6;}

	// end inline asm
	ld.global.nc.f32 	%f42, [%rd33+-12];
	fma.rn.f32 	%f43, %f21, %f42, %f41;
	ld.global.nc.u16 	%rs7, [%rd18+-4];
	// begin inline asm
	{  cvt.f32.f16 %f22, %rs7;}

	// end inline asm
	ld.global.nc.f32 	%f44, [%rd33+-8];
	fma.rn.f32 	%f45, %f22, %f44, %f43;
	ld.global.nc.u16 	%rs8, [%rd18+-2];
	// begin inline asm
	{  cvt.f32.f16 %f23, %rs8;}

	// end inline asm
	ld.global.nc.f32 	%f46, [%rd33+-4];
	fma.rn.f32 	%f47, %f23, %f46, %f45;
	ld.global.nc.u16 	%rs9, [%rd18];
	// begin inline asm
	{  cvt.f32.f16 %f24, %rs9;}

	// end inline asm
	ld.global.nc.f32 	%f48, [%rd33];
	fma.rn.f32 	%f49, %f24, %f48, %f47;
	ld.global.nc.u16 	%rs10, [%rd18+2];
	// begin inline asm
	{  cvt.f32.f16 %f25, %rs10;}

	// end inline asm
	ld.global.nc.f32 	%f50, [%rd33+4];
	fma.rn.f32 	%f51, %f25, %f50, %f49;
	ld.global.nc.u16 	%rs11, [%rd18+4];
	// begin inline asm
	{  cvt.f32.f16 %f26, %rs11;}

	// end inline asm
	ld.global.nc.f32 	%f52, [%rd33+8];
	fma.rn.f32 	%f53, %f26, %f52, %f51;
	ld.global.nc.u16 	%rs12, [%rd18+6];
	// begin inline asm
	{  cvt.f32.f16 %f27, %rs12;}

	// end inline asm
	ld.global.nc.f32 	%f54, [%rd33+12];
	fma.rn.f32 	%f55, %f27, %f54, %f53;
	ld.global.nc.u16 	%rs13, [%rd18+8];
	// begin inline asm
	{  cvt.f32.f16 %f28, %rs13;}

	// end inline asm
	ld.global.nc.f32 	%f56, [%rd33+16];
	fma.rn.f32 	%f57, %f28, %f56, %f55;
	ld.global.nc.u16 	%rs14, [%rd18+10];
	// begin inline asm
	{  cvt.f32.f16 %f29, %rs14;}

	// end inline asm
	ld.global.nc.f32 	%f58, [%rd33+20];
	fma.rn.f32 	%f59, %f29, %f58, %f57;
	ld.global.nc.u16 	%rs15, [%rd18+12];
	// begin inline asm
	{  cvt.f32.f16 %f30, %rs15;}

	// end inline asm
	ld.global.nc.f32 	%f60, [%rd33+24];
	fma.rn.f32 	%f61, %f30, %f60, %f59;
	ld.global.nc.u16 	%rs16, [%rd18+14];
	// begin inline asm
	{  cvt.f32.f16 %f31, %rs16;}

	// end inline asm
	ld.global.nc.f32 	%f62, [%rd33+28];
	fma.rn.f32 	%f109, %f31, %f62, %f61;
	add.s32 	%r32, %r32, 16;
	add.s32 	%r31, %r31, 16;
	add.s64 	%rd33, %rd33, 64;
	setp.ne.s32 	%p4, %r32, 0;
	@%p4 bra 	$L__BB1_4;
$L__BB1_5:
	setp.eq.s32 	%p5, %r3, 0;
	@%p5 bra 	$L__BB1_14;
	and.b32  	%r11, %r23, 7;
	setp.lt.u32 	%p6, %r3, 8;
	@%p6 bra 	$L__BB1_8;
	add.s32 	%r29, %r34, %r2;
	mul.wide.s32 	%rd19, %r29, 2;
	add.s64 	%rd20, %rd2, %rd19;
	ld.global.nc.u16 	%rs17, [%rd20];
	// begin inline asm
	{  cvt.f32.f16 %f64, %rs17;}

	// end inline asm
	mul.wide.u32 	%rd21, %r34, 4;
	add.s64 	%rd22, %rd1, %rd21;
	ld.global.nc.f32 	%f72, [%rd22];
	fma.rn.f32 	%f73, %f64, %f72, %f109;
	ld.global.nc.u16 	%rs18, [%rd20+2];
	// begin inline asm
	{  cvt.f32.f16 %f65, %rs18;}

	// end inline asm
	ld.global.nc.f32 	%f74, [%rd22+4];
	fma.rn.f32 	%f75, %f65, %f74, %f73;
	ld.global.nc.u16 	%rs19, [%rd20+4];
	// begin inline asm
	{  cvt.f32.f16 %f66, %rs19;}

	// end inline asm
	ld.global.nc.f32 	%f76, [%rd22+8];
	fma.rn.f32 	%f77, %f66, %f76, %f75;
	ld.global.nc.u16 	%rs20, [%rd20+6];
	// begin inline asm
	{  cvt.f32.f16 %f67, %rs20;}

	// end inline asm
	ld.global.nc.f32 	%f78, [%rd22+12];
	fma.rn.f32 	%f79, %f67, %f78, %f77;
	ld.global.nc.u16 	%rs21, [%rd20+8];
	// begin inline asm
	{  cvt.f32.f16 %f68, %rs21;}

	// end inline asm
	ld.global.nc.f32 	%f80, [%rd22+16];
	fma.rn.f32 	%f81, %f68, %f80, %f79;
	ld.global.nc.u16 	%rs22, [%rd20+10];
	// begin inline asm
	{  cvt.f32.f16 %f69, %rs22;}

	// end inline asm
	ld.global.nc.f32 	%f82, [%rd22+20];
	fma.rn.f32 	%f83, %f69, %f82, %f81;
	ld.global.nc.u16 	%rs23, [%rd20+12];
	// begin inline asm
	{  cvt.f32.f16 %f70, %rs23;}

	// end inline asm
	ld.global.nc.f32 	%f84, [%rd22+24];
	fma.rn.f32 	%f85, %f70, %f84, %f83;
	ld.global.nc.u16 	%rs24, [%rd20+14];
	// begin inline asm
	{  cvt.f32.f16 %f71, %rs24;}

	// end inline asm
	ld.global.nc.f32 	%f86, [%rd22+28];
	fma.rn.f32 	%f109, %f71, %f86, %f85;
	add.s32 	%r34, %r34, 8;
$L__BB1_8:
	setp.eq.s32 	%p7, %r11, 0;
	@%p7 bra 	$L__BB1_14;
	and.b32  	%r14, %r23, 3;
	setp.lt.u32 	%p8, %r11, 4;
	@%p8 bra 	$L__BB1_11;
	add.s32 	%r30, %r34, %r2;
	mul.wide.s32 	%rd23, %r30, 2;
	add.s64 	%rd24, %rd2, %rd23;
	ld.global.nc.u16 	%rs25, [%rd24];
	// begin inline asm
	{  cvt.f32.f16 %f88, %rs25;}

	// end inline asm
	mul.wide.u32 	%rd25, %r34, 4;
	add.s64 	%rd26, %rd1, %rd25;
	ld.global.nc.f32 	%f92, [%rd26];
	fma.rn.f32 	%f93, %f88, %f92, %f109;
	ld.global.nc.u16 	%rs26, [%rd24+2];
	// begin inline asm
	{  cvt.f32.f16 %f89, %rs26;}

	// end inline asm
	ld.global.nc.f32 	%f94, [%rd26+4];
	fma.rn.f32 	%f95, %f89, %f94, %f93;
	ld.global.nc.u16 	%rs27, [%rd24+4];
	// begin inline asm
	{  cvt.f32.f16 %f90, %rs27;}

	// end inline asm
	ld.global.nc.f32 	%f96, [%rd26+8];
	fma.rn.f32 	%f97, %f90, %f96, %f95;
	ld.global.nc.u16 	%rs28, [%rd24+6];
	// begin inline asm
	{  cvt.f32.f16 %f91, %rs28;}

	// end inline asm
	ld.global.nc.f32 	%f98, [%rd26+12];
	fma.rn.f32 	%f109, %f91, %f98, %f97;
	add.s32 	%r34, %r34, 4;
$L__BB1_11:
	setp.eq.s32 	%p9, %r14, 0;
	@%p9 bra 	$L__BB1_14;
	mul.wide.u32 	%rd27, %r34, 4;
	add.s64 	%rd34, %rd1, %rd27;
	add.s32 	%r37, %r34, %r2;
	neg.s32 	%r36, %r14;
$L__BB1_13:
	.pragma "nounroll";
	mul.wide.s32 	%rd28, %r37, 2;
	add.s64 	%rd29, %rd2, %rd28;
	ld.global.nc.u16 	%rs29, [%rd29];
	// begin inline asm
	{  cvt.f32.f16 %f99, %rs29;}

	// end inline asm
	ld.global.nc.f32 	%f100, [%rd34];
	fma.rn.f32 	%f109, %f99, %f100, %f109;
	add.s64 	%rd34, %rd34, 4;
	add.s32 	%r37, %r37, 1;
	add.s32 	%r36, %r36, 1;
	setp.ne.s32 	%p10, %r36, 0;
	@%p10 bra 	$L__BB1_13;
$L__BB1_14:
	cvta.to.global.u64 	%rd30, %rd11;
	add.s64 	%rd32, %rd30, %rd15;
	st.global.f32 	[%rd32], %f109;
$L__BB1_15:
	ret;

}
	// .globl	_Z13softmaxKernelPfi
.visible .entry _Z13softmaxKernelPfi(
	.param .u64 .ptr .align 1 _Z13softmaxKernelPfi_param_0,
	.param .u32 _Z13softmaxKernelPfi_param_1
)
{
	.reg .pred 	%p<57>;
	.reg .b32 	%r<98>;
	.reg .b32 	%f<364>;
	.reg .b64 	%rd<39>;

	ld.param.u64 	%rd17, [_Z13softmaxKernelPfi_param_0];
	ld.param.u32 	%r45, [_Z13softmaxKernelPfi_param_1];
	cvta.to.global.u64 	%rd1, %rd17;
	ld.global.f32 	%f354, [%rd1];
	setp.lt.s32 	%p1, %r45, 2;
	@%p1 bra 	$L__BB2_14;
	add.s32 	%r1, %r45, -1;
	add.s32 	%r47, %r45, -2;
	and.b32  	%r2, %r1, 15;
	setp.lt.u32 	%p2, %r47, 15;
	mov.b32 	%r84, 1;
	@%p2 bra 	$L__BB2_5;
	and.b32  	%r49, %r1, -16;
	neg.s32 	%r88, %r49;
	add.s64 	%rd35, %rd1, 32;
	mov.b32 	%r87, 0;
$L__BB2_3:
	.pragma "nounroll";
	ld.global.f32 	%f28, [%rd35+-28];
	setp.gt.f32 	%p3, %f28, %f354;
	selp.f32 	%f29, %f28, %f354, %p3;
	ld.global.f32 	%f30, [%rd35+-24];
	setp.gt.f32 	%p4, %f30, %f29;
	selp.f32 	%f31, %f30, %f29, %p4;
	ld.global.f32 	%f32, [%rd35+-20];
	setp.gt.f32 	%p5, %f32, %f31;
	selp.f32 	%f33, %f32, %f31, %p5;
	ld.global.f32 	%f34, [%rd35+-16];
	setp.gt.f32 	%p6, %f34, %f33;
	selp.f32 	%f35, %f34, %f33, %p6;
	ld.global.f32 	%f36, [%rd35+-12];
	setp.gt.f32 	%p7, %f36, %f35;
	selp.f32 	%f37, %f36, %f35, %p7;
	ld.global.f32 	%f38, [%rd35+-8];
	setp.gt.f32 	%p8, %f38, %f37;
	selp.f32 	%f39, %f38, %f37, %p8;
	ld.global.f32 	%f40, [%rd35+-4];
	setp.gt.f32 	%p9, %f40, %f39;
	selp.f32 	%f41, %f40, %f39, %p9;
	ld.global.f32 	%f42, [%rd35];
	setp.gt.f32 	%p10, %f42, %f41;
	selp.f32 	%f43, %f42, %f41, %p10;
	ld.global.f32 	%f44, [%rd35+4];
	setp.gt.f32 	%p11, %f44, %f43;
	selp.f32 	%f45, %f44, %f43, %p11;
	ld.global.f32 	%f46, [%rd35+8];
	setp.gt.f32 	%p12, %f46, %f45;
	selp.f32 	%f47, %f46, %f45, %p12;
	ld.global.f32 	%f48, [%rd35+12];
	setp.gt.f32 	%p13, %f48, %f47;
	selp.f32 	%f49, %f48, %f47, %p13;
	ld.global.f32 	%f50, [%rd35+16];
	setp.gt.f32 	%p14, %f50, %f49;
	selp.f32 	%f51, %f50, %f49, %p14;
	ld.global.f32 	%f52, [%rd35+20];
	setp.gt.f32 	%p15, %f52, %f51;
	selp.f32 	%f53, %f52, %f51, %p15;
	ld.global.f32 	%f54, [%rd35+24];
	setp.gt.f32 	%p16, %f54, %f53;
	selp.f32 	%f55, %f54, %f53, %p16;
	ld.global.f32 	%f56, [%rd35+28];
	setp.gt.f32 	%p17, %f56, %f55;
	selp.f32 	%f57, %f56, %f55, %p17;
	ld.global.f32 	%f58, [%rd35+32];
	setp.gt.f32 	%p18, %f58, %f57;
	selp.f32 	%f354, %f58, %f57, %p18;
	add.s32 	%r88, %r88, 16;
	add.s32 	%r87, %r87, 16;
	add.s64 	%rd35, %rd35, 64;
	setp.eq.s32 	%p19, %r88, 0;
	@%p19 bra 	$L__BB2_4;
	bra.uni 	$L__BB2_3;
$L__BB2_4:
	add.s32 	%r84, %r87, 1;
$L__BB2_5:
	setp.eq.s32 	%p20, %r2, 0;
	@%p20 bra 	$L__BB2_14;
	and.b32  	%r6, %r1, 7;
	setp.lt.u32 	%p21, %r2, 8;
	@%p21 bra 	$L__BB2_8;
	mul.wide.u32 	%rd18, %r84, 4;
	add.s64 	%rd19, %rd1, %rd18;
	ld.global.f32 	%f60, [%rd19];
	setp.gt.f32 	%p22, %f60, %f354;
	selp.f32 	%f61, %f60, %f354, %p22;
	ld.global.f32 	%f62, [%rd19+4];
	setp.gt.f32 	%p23, %f62, %f61;
	selp.f32 	%f63, %f62, %f61, %p23;
	ld.global.f32 	%f64, [%rd19+8];
	setp.gt.f32 	%p24, %f64, %f63;
	selp.f32 	%f65, %f64, %f63, %p24;
	ld.global.f32 	%f66, [%rd19+12];
	setp.gt.f32 	%p25, %f66, %f65;
	selp.f32 	%f67, %f66, %f65, %p25;
	ld.global.f32 	%f68, [%rd19+16];
	setp.gt.f32 	%p26, %f68, %f67;
	selp.f32 	%f69, %f68, %f67, %p26;
	ld.global.f32 	%f70, [%rd19+20];
	setp.gt.f32 	%p27, %f70, %f69;
	selp.f32 	%f71, %f70, %f69, %p27;
	ld.global.f32 	%f72, [%rd19+24];
	setp.gt.f32 	%p28, %f72, %f71;
	selp.f32 	%f73, %f72, %f71, %p28;
	ld.global.f32 	%f74, [%rd19+28];
	setp.gt.f32 	%p29, %f74, %f73;
	selp.f32 	%f354, %f74, %f73, %p29;
	add.s32 	%r84, %r84, 8;
$L__BB2_8:
	setp.eq.s32 	%p30, %r6, 0;
	@%p30 bra 	$L__BB2_14;
	and.b32  	%r9, %r1, 3;
	setp.lt.u32 	%p31, %r6, 4;
	@%p31 bra 	$L__BB2_11;
	mul.wide.u32 	%rd20, %r84, 4;
	add.s64 	%rd21, %rd1, %rd20;
	ld.global.f32 	%f76, [%rd21];
	setp.gt.f32 	%p32, %f76, %f354;
	selp.f32 	%f77, %f76, %f354, %p32;
	ld.global.f32 	%f78, [%rd21+4];
	setp.gt.f32 	%p33, %f78, %f77;
	selp.f32 	%f79, %f78, %f77, %p33;
	ld.global.f32 	%f80, [%rd21+8];
	setp.gt.f32 	%p34, %f80, %f79;
	selp.f32 	%f81, %f80, %f79, %p34;
	ld.global.f32 	%f82, [%rd21+12];
	setp.gt.f32 	%p35, %f82, %f81;
	selp.f32 	%f354, %f82, %f81, %p35;
	add.s32 	%r84, %r84, 4;
$L__BB2_11:
	setp.eq.s32 	%p36, %r9, 0;
	@%p36 bra 	$L__BB2_14;
	mul.wide.u32 	%rd22, %r84, 4;
	add.s64 	%rd34, %rd1, %rd22;
	neg.s32 	%r86, %r9;
$L__BB2_13:
	.pragma "nounroll";
	ld.global.f32 	%f83, [%rd34];
	setp.gt.f32 	%p37, %f83, %f354;
	selp.f32 	%f354, %f83, %f354, %p37;
	add.s64 	%rd34, %rd34, 4;
	add.s32 	%r86, %r86, 1;
	setp.ne.s32 	%p38, %r86, 0;
	@%p38 bra 	$L__BB2_13;
$L__BB2_14:
	setp.lt.s32 	%p39, %r45, 1;
	mov.f32 	%f362, 0f00000000;
	@%p39 bra 	$L__BB2_26;
	and.b32  	%r15, %r45, 7;
	setp.lt.u32 	%p40, %r45, 8;
	mov.f32 	%f362, 0f00000000;
	mov.b32 	%r89, 0;
	@%p40 bra 	$L__BB2_18;
	and.b32  	%r89, %r45, 2147483640;
	neg.s32 	%r92, %r89;
	add.s64 	%rd36, %rd1, 16;
	mov.f32 	%f362, 0f00000000;
$L__BB2_17:
	.pragma "nounroll";
	ld.global.f32 	%f88, [%rd36+-16];
	sub.f32 	%f89, %f88, %f354;
	fma.rn.f32 	%f90, %f89, 0f3BBB989D, 0f3F000000;
	cvt.sat.f32.f32 	%f91, %f90;
	mov.f32 	%f92, 0f4B400001;
	mov.f32 	%f93, 0f437C0000;
	fma.rm.f32 	%f94, %f91, %f93, %f92;
	add.f32 	%f95, %f94, 0fCB40007F;
	neg.f32 	%f96, %f95;
	fma.rn.f32 	%f97, %f89, 0f3FB8AA3B, %f96;
	fma.rn.f32 	%f98, %f89, 0f32A57060, %f97;
	mov.b32 	%r51, %f94;
	shl.b32 	%r52, %r51, 23;
	mov.b32 	%f99, %r52;
	ex2.approx.ftz.f32 	%f100, %f98;
	mul.f32 	%f101, %f100, %f99;
	st.global.f32 	[%rd36+-16], %f101;
	add.f32 	%f102, %f362, %f101;
	ld.global.f32 	%f103, [%rd36+-12];
	sub.f32 	%f104, %f103, %f354;
	fma.rn.f32 	%f105, %f104, 0f3BBB989D, 0f3F000000;
	cvt.sat.f32.f32 	%f106, %f105;
	fma.rm.f32 	%f107, %f106, %f93, %f92;
	add.f32 	%f108, %f107, 0fCB40007F;
	neg.f32 	%f109, %f108;
	fma.rn.f32 	%f110, %f104, 0f3FB8AA3B, %f109;
	fma.rn.f32 	%f111, %f104, 0f32A57060, %f110;
	mov.b32 	%r53, %f107;
	shl.b32 	%r54, %r53, 23;
	mov.b32 	%f112, %r54;
	ex2.approx.ftz.f32 	%f113, %f111;
	mul.f32 	%f114, %f113, %f112;
	st.global.f32 	[%rd36+-12], %f114;
	add.f32 	%f115, %f102, %f114;
	ld.global.f32 	%f116, [%rd36+-8];
	sub.f32 	%f117, %f116, %f354;
	fma.rn.f32 	%f118, %f117, 0f3BBB989D, 0f3F000000;
	cvt.sat.f32.f32 	%f119, %f118;
	fma.rm.f32 	%f120, %f119, %f93, %f92;
	add.f32 	%f121, %f120, 0fCB40007F;
	neg.f32 	%f122, %f121;
	fma.rn.f32 	%f123, %f117, 0f3FB8AA3B, %f122;
	fma.rn.f32 	%f124, %f117, 0f32A57060, %f123;
	mov.b32 	%r55, %f120;
	shl.b32 	%r56, %r55, 23;
	mov.b32 	%f125, %r56;
	ex2.approx.ftz.f32 	%f126, %f124;
	mul.f32 	%f127, %f126, %f125;
	st.global.f32 	[%rd36+-8], %f127;
	add.f32 	%f128, %f115, %f127;
	ld.global.f32 	%f129, [%rd36+-4];
	sub.f32 	%f130, %f129, %f354;
	fma.rn.f32 	%f131, %f130, 0f3BBB989D, 0f3F000000;
	cvt.sat.f32.f32 	%f132, %f131;
	fma.rm.f32 	%f133, %f132, %f93, %f92;
	add.f32 	%f134, %f133, 0fCB40007F;
	neg.f32 	%f135, %f134;
	fma.rn.f32 	%f136, %f130, 0f3FB8AA3B, %f135;
	fma.rn.f32 	%f137, %f130, 0f32A57060, %f136;
	mov.b32 	%r57, %f133;
	shl.b32 	%r58, %r57, 23;
	mov.b32 	%f138, %r58;
	ex2.approx.ftz.f32 	%f139, %f137;
	mul.f32 	%f140, %f139, %f138;
	st.global.f32 	[%rd36+-4], %f140;
	add.f32 	%f141, %f128, %f140;
	ld.global.f32 	%f142, [%rd36];
	sub.f32 	%f143, %f142, %f354;
	fma.rn.f32 	%f144, %f143, 0f3BBB989D, 0f3F000000;
	cvt.sat.f32.f32 	%f145, %f144;
	fma.rm.f32 	%f146, %f145, %f93, %f92;
	add.f32 	%f147, %f146, 0fCB40007F;
	neg.f32 	%f148, %f147;
	fma.rn.f32 	%f149, %f143, 0f3FB8AA3B, %f148;
	fma.rn.f32 	%f150, %f143, 0f32A57060, %f149;
	mov.b32 	%r59, %f146;
	shl.b32 	%r60, %r59, 23;
	mov.b32 	%f151, %r60;
	ex2.approx.ftz.f32 	%f152, %f150;
	mul.f32 	%f153, %f152, %f151;
	st.global.f32 	[%rd36], %f153;
	add.f32 	%f154, %f141, %f153;
	ld.global.f32 	%f155, [%rd36+4];
	sub.f32 	%f156, %f155, %f354;
	fma.rn.f32 	%f157, %f156, 0f3BBB989D, 0f3F000000;
	cvt.sat.f32.f32 	%f158, %f157;
	fma.rm.f32 	%f159, %f158, %f93, %f92;
	add.f32 	%f160, %f159, 0fCB40007F;
	neg.f32 	%f161, %f160;
	fma.rn.f32 	%f162, %f156, 0f3FB8AA3B, %f161;
	fma.rn.f32 	%f163, %f156, 0f32A57060, %f162;
	mov.b32 	%r61, %f159;
	shl.b32 	%r62, %r61, 23;
	mov.b32 	%f164, %r62;
	ex2.approx.ftz.f32 	%f165, %f163;
	mul.f32 	%f166, %f165, %f164;
	st.global.f32 	[%rd36+4], %f166;
	add.f32 	%f167, %f154, %f166;
	ld.global.f32 	%f168, [%rd36+8];
	sub.f32 	%f169, %f168, %f354;
	fma.rn.f32 	%f170, %f169, 0f3BBB989D, 0f3F000000;
	cvt.sat.f32.f32 	%f171, %f170;
	fma.rm.f32 	%f172, %f171, %f93, %f92;
	add.f32 	%f173, %f172, 0fCB40007F;
	neg.f32 	%f174, %f173;
	fma.rn.f32 	%f175, %f169, 0f3FB8AA3B, %f174;
	fma.rn.f32 	%f176, %f169, 0f32A57060, %f175;
	mov.b32 	%r63, %f172;
	shl.b32 	%r64, %r63, 23;
	mov.b32 	%f177, %r64;
	ex2.approx.ftz.f32 	%f178, %f176;
	mul.f32 	%f179, %f178, %f177;
	st.global.f32 	[%rd36+8], %f179;
	add.f32 	%f180, %f167, %f179;
	ld.global.f32 	%f181, [%rd36+12];
	sub.f32 	%f182, %f181, %f354;
	fma.rn.f32 	%f183, %f182, 0f3BBB989D, 0f3F000000;
	cvt.sat.f32.f32 	%f184, %f183;
	fma.rm.f32 	%f185, %f184, %f93, %f92;
	add.f32 	%f186, %f185, 0fCB40007F;
	neg.f32 	%f187, %f186;
	fma.rn.f32 	%f188, %f182, 0f3FB8AA3B, %f187;
	fma.rn.f32 	%f189, %f182, 0f32A57060, %f188;
	mov.b32 	%r65, %f185;
	shl.b32 	%r66, %r65, 23;
	mov.b32 	%f190, %r66;
	ex2.approx.ftz.f32 	%f191, %f189;
	mul.f32 	%f192, %f191, %f190;
	st.global.f32 	[%rd36+12], %f192;
	add.f32 	%f362, %f180, %f192;
	add.s32 	%r92, %r92, 8;
	add.s64 	%rd36, %rd36, 32;
	setp.eq.s32 	%p41, %r92, 0;
	@%p41 bra 	$L__BB2_18;
	bra.uni 	$L__BB2_17;
$L__BB2_18:
	setp.eq.s32 	%p42, %r15, 0;
	@%p42 bra 	$L__BB2_26;
	and.b32  	%r23, %r45, 3;
	setp.lt.u32 	%p43, %r15, 4;
	@%p43 bra 	$L__BB2_21;
	mul.wide.u32 	%rd23, %r89, 4;
	add.s64 	%rd24, %rd1, %rd23;
	ld.global.f32 	%f194, [%rd24];
	sub.f32 	%f195, %f194, %f354;
	fma.rn.f32 	%f196, %f195, 0f3BBB989D, 0f3F000000;
	cvt.sat.f32.f32 	%f197, %f196;
	mov.f32 	%f198, 0f4B400001;
	mov.f32 	%f199, 0f437C0000;
	fma.rm.f32 	%f200, %f197, %f199, %f198;
	add.f32 	%f201, %f200, 0fCB40007F;
	neg.f32 	%f202, %f201;
	fma.rn.f32 	%f203, %f195, 0f3FB8AA3B, %f202;
	fma.rn.f32 	%f204, %f195, 0f32A57060, %f203;
	mov.b32 	%r67, %f200;
	shl.b32 	%r68, %r67, 23;
	mov.b32 	%f205, %r68;
	ex2.approx.ftz.f32 	%f206, %f204;
	mul.f32 	%f207, %f206, %f205;
	st.global.f32 	[%rd24], %f207;
	add.f32 	%f208, %f362, %f207;
	ld.global.f32 	%f209, [%rd24+4];
	sub.f32 	%f210, %f209, %f354;
	fma.rn.f32 	%f211, %f210, 0f3BBB989D, 0f3F000000;
	cvt.sat.f32.f32 	%f212, %f211;
	fma.rm.f32 	%f213, %f212, %f199, %f198;
	add.f32 	%f214, %f213, 0fCB40007F;
	neg.f32 	%f215, %f214;
	fma.rn.f32 	%f216, %f210, 0f3FB8AA3B, %f215;
	fma.rn.f32 	%f217, %f210, 0f32A57060, %f216;
	mov.b32 	%r69, %f213;
	shl.b32 	%r70, %r69, 23;
	mov.b32 	%f218, %r70;
	ex2.approx.ftz.f32 	%f219, %f217;
	mul.f32 	%f220, %f219, %f218;
	st.global.f32 	[%rd24+4], %f220;
	add.f32 	%f221, %f208, %f220;
	ld.global.f32 	%f222, [%rd24+8];
	sub.f32 	%f223, %f222, %f354;
	fma.rn.f32 	%f224, %f223, 0f3BBB989D, 0f3F000000;
	cvt.sat.f32.f32 	%f225, %f224;
	fma.rm.f32 	%f226, %f225, %f199, %f198;
	add.f32 	%f227, %f226, 0fCB40007F;
	neg.f32 	%f228, %f227;
	fma.rn.f32 	%f229, %f223, 0f3FB8AA3B, %f228;
	fma.rn.f32 	%f230, %f223, 0f32A57060, %f229;
	mov.b32 	%r71, %f226;
	shl.b32 	%r72, %r71, 23;
	mov.b32 	%f231, %r72;
	ex2.approx.ftz.f32 	%f232, %f230;
	mul.f32 	%f233, %f232, %f231;
	st.global.f32 	[%rd24+8], %f233;
	add.f32 	%f234, %f221, %f233;
	ld.global.f32 	%f235, [%rd24+12];
	sub.f32 	%f236, %f235, %f354;
	fma.rn.f32 	%f237, %f236, 0f3BBB989D, 0f3F000000;
	cvt.sat.f32.f32 	%f238, %f237;
	fma.rm.f32 	%f239, %f238, %f199, %f198;
	add.f32 	%f240, %f239, 0fCB40007F;
	neg.f32 	%f241, %f240;
	fma.rn.f32 	%f242, %f236, 0f3FB8AA3B, %f241;
	fma.rn.f32 	%f243, %f236, 0f32A57060, %f242;
	mov.b32 	%r73, %f239;
	shl.b32 	%r74, %r73, 23;
	mov.b32 	%f244, %r74;
	ex2.approx.ftz.f32 	%f245, %f243;
	mul.f32 	%f246, %f245, %f244;
	st.global.f32 	[%rd24+12], %f246;
	add.f32 	%f362, %f234, %f246;
	add.s32 	%r89, %r89, 4;
$L__BB2_21:
	setp.eq.s32 	%p44, %r23, 0;
	@%p44 bra 	$L__BB2_26;
	setp.eq.s32 	%p45, %r23, 1;
	@%p45 bra 	$L__BB2_24;
	mul.wide.u32 	%rd25, %r89, 4;
	add.s64 	%rd26, %rd1, %rd25;
	ld.global.f32 	%f248, [%rd26];
	sub.f32 	%f249, %f248, %f354;
	fma.rn.f32 	%f250, %f249, 0f3BBB989D, 0f3F000000;
	cvt.sat.f32.f32 	%f251, %f250;
	mov.f32 	%f252, 0f4B400001;
	mov.f32 	%f253, 0f437C0000;
	fma.rm.f32 	%f254, %f251, %f253, %f252;
	add.f32 	%f255, %f254, 0fCB40007F;
	neg.f32 	%f256, %f255;
	fma.rn.f32 	%f257, %f249, 0f3FB8AA3B, %f256;
	fma.rn.f32 	%f258, %f249, 0f32A57060, %f257;
	mov.b32 	%r75, %f254;
	shl.b32 	%r76, %r75, 23;
	mov.b32 	%f259, %r76;
	ex2.approx.ftz.f32 	%f260, %f258;
	mul.f32 	%f261, %f260, %f259;
	st.global.f32 	[%rd26], %f261;
	add.f32 	%f262, %f362, %f261;
	ld.global.f32 	%f263, [%rd26+4];
	sub.f32 	%f264, %f263, %f354;
	fma.rn.f32 	%f265, %f264, 0f3BBB989D, 0f3F000000;
	cvt.sat.f32.f32 	%f266, %f265;
	fma.rm.f32 	%f267, %f266, %f253, %f252;
	add.f32 	%f268, %f267, 0fCB40007F;
	neg.f32 	%f269, %f268;
	fma.rn.f32 	%f270, %f264, 0f3FB8AA3B, %f269;
	fma.rn.f32 	%f271, %f264, 0f32A57060, %f270;
	mov.b32 	%r77, %f267;
	shl.b32 	%r78, %r77, 23;
	mov.b32 	%f272, %r78;
	ex2.approx.ftz.f32 	%f273, %f271;
	mul.f32 	%f274, %f273, %f272;
	st.global.f32 	[%rd26+4], %f274;
	add.f32 	%f362, %f262, %f274;
	add.s32 	%r89, %r89, 2;
$L__BB2_24:
	and.b32  	%r79, %r45, 1;
	setp.eq.b32 	%p46, %r79, 1;
	not.pred 	%p47, %p46;
	@%p47 bra 	$L__BB2_26;
	mul.wide.u32 	%rd27, %r89, 4;
	add.s64 	%rd28, %rd1, %rd27;
	ld.global.f32 	%f275, [%rd28];
	sub.f32 	%f276, %f275, %f354;
	fma.rn.f32 	%f277, %f276, 0f3BBB989D, 0f3F000000;
	cvt.sat.f32.f32 	%f278, %f277;
	mov.f32 	%f279, 0f4B400001;
	mov.f32 	%f280, 0f437C0000;
	fma.rm.f32 	%f281, %f278, %f280, %f279;
	add.f32 	%f282, %f281, 0fCB40007F;
	neg.f32 	%f283, %f282;
	fma.rn.f32 	%f284, %f276, 0f3FB8AA3B, %f283;
	fma.rn.f32 	%f285, %f276, 0f32A57060, %f284;
	mov.b32 	%r80, %f281;
	shl.b32 	%r81, %r80, 23;
	mov.b32 	%f286, %r81;
	ex2.approx.ftz.f32 	%f287, %f285;
	mul.f32 	%f288, %f287, %f286;
	st.global.f32 	[%rd28], %f288;
	add.f32 	%f362, %f362, %f288;
$L__BB2_26:
	setp.lt.s32 	%p48, %r45, 1;
	@%p48 bra 	$L__BB2_39;
	and.b32  	%r28, %r45, 15;
	setp.lt.u32 	%p49, %r45, 16;
	mov.b32 	%r94, 0;
	@%p49 bra 	$L__BB2_30;
	and.b32  	%r94, %r45, 2147483632;
	neg.s32 	%r93, %r94;
	add.s64 	%rd37, %rd1, 32;
$L__BB2_29:
	.pragma "nounroll";
	ld.global.f32 	%f289, [%rd37+-32];
	div.rn.f32 	%f290, %f289, %f362;
	st.global.f32 	[%rd37+-32], %f290;
	ld.global.f32 	%f291, [%rd37+-28];
	div.rn.f32 	%f292, %f291, %f362;
	st.global.f32 	[%rd37+-28], %f292;
	ld.global.f32 	%f293, [%rd37+-24];
	div.rn.f32 	%f294, %f293, %f362;
	st.global.f32 	[%rd37+-24], %f294;
	ld.global.f32 	%f295, [%rd37+-20];
	div.rn.f32 	%f296, %f295, %f362;
	st.global.f32 	[%rd37+-20], %f296;
	ld.global.f32 	%f297, [%rd37+-16];
	div.rn.f32 	%f298, %f297, %f362;
	st.global.f32 	[%rd37+-16], %f298;
	ld.global.f32 	%f299, [%rd37+-12];
	div.rn.f32 	%f300, %f299, %f362;
	st.global.f32 	[%rd37+-12], %f300;
	ld.global.f32 	%f301, [%rd37+-8];
	div.rn.f32 	%f302, %f301, %f362;
	st.global.f32 	[%rd37+-8], %f302;
	ld.global.f32 	%f303, [%rd37+-4];
	div.rn.f32 	%f304, %f303, %f362;
	st.global.f32 	[%rd37+-4], %f304;
	ld.global.f32 	%f305, [%rd37];
	div.rn.f32 	%f306, %f305, %f362;
	st.global.f32 	[%rd37], %f306;
	ld.global.f32 	%f307, [%rd37+4];
	div.rn.f32 	%f308, %f307, %f362;
	st.global.f32 	[%rd37+4], %f308;
	ld.global.f32 	%f309, [%rd37+8];
	div.rn.f32 	%f310, %f309, %f362;
	st.global.f32 	[%rd37+8], %f310;
	ld.global.f32 	%f311, [%rd37+12];
	div.rn.f32 	%f312, %f311, %f362;
	st.global.f32 	[%rd37+12], %f312;
	ld.global.f32 	%f313, [%rd37+16];
	div.rn.f32 	%f314, %f313, %f362;
	st.global.f32 	[%rd37+16], %f314;
	ld.global.f32 	%f315, [%rd37+20];
	div.rn.f32 	%f316, %f315, %f362;
	st.global.f32 	[%rd37+20], %f316;
	ld.global.f32 	%f317, [%rd37+24];
	div.rn.f32 	%f318, %f317, %f362;
	st.global.f32 	[%rd37+24], %f318;
	ld.global.f32 	%f319, [%rd37+28];
	div.rn.f32 	%f320, %f319, %f362;
	st.global.f32 	[%rd37+28], %f320;
	add.s32 	%r93, %r93, 16;
	add.s64 	%rd37, %rd37, 64;
	setp.ne.s32 	%p50, %r93, 0;
	@%p50 bra 	$L__BB2_29;
$L__BB2_30:
	setp.eq.s32 	%p51, %r28, 0;
	@%p51 bra 	$L__BB2_39;
	and.b32  	%r36, %r45, 7;
	setp.lt.u32 	%p52, %r28, 8;
	@%p52 bra 	$L__BB2_33;
	mul.wide.u32 	%rd29, %r94, 4;
	add.s64 	%rd30, %rd1, %rd29;
	ld.global.f32 	%f321, [%rd30];
	div.rn.f32 	%f322, %f321, %f362;
	st.global.f32 	[%rd30], %f322;
	ld.global.f32 	%f323, [%rd30+4];
	div.rn.f32 	%f324, %f323, %f362;
	st.global.f32 	[%rd30+4], %f324;
	ld.global.f32 	%f325, [%rd30+8];
	div.rn.f32 	%f326, %f325, %f362;
	st.global.f32 	[%rd30+8], %f326;
	ld.global.f32 	%f327, [%rd30+12];
	div.rn.f32 	%f328, %f327, %f362;
	st.global.f32 	[%rd30+12], %f328;
	ld.global.f32 	%f329, [%rd30+16];
	div.rn.f32 	%f330, %f329, %f362;
	st.global.f32 	[%rd30+16], %f330;
	ld.global.f32 	%f331, [%rd30+20];
	div.rn.f32 	%f332, %f331, %f362;
	st.global.f32 	[%rd30+20], %f332;
	ld.global.f32 	%f333, [%rd30+24];
	div.rn.f32 	%f334, %f333, %f362;
	st.global.f32 	[%rd30+24], %f334;
	ld.global.f32 	%f335, [%rd30+28];
	div.rn.f32 	%f336, %f335, %f362;
	st.global.f32 	[%rd30+28], %f336;
	add.s32 	%r94, %r94, 8;
$L__BB2_33:
	setp.eq.s32 	%p53, %r36, 0;
	@%p53 bra 	$L__BB2_39;
	and.b32  	%r39, %r45, 3;
	setp.lt.u32 	%p54, %r36, 4;
	@%p54 bra 	$L__BB2_36;
	mul.wide.u32 	%rd31, %r94, 4;
	add.s64 	%rd32, %rd1, %rd31;
	ld.global.f32 	%f337, [%rd32];
	div.rn.f32 	%f338, %f337, %f362;
	st.global.f32 	[%rd32], %f338;
	ld.global.f32 	%f339, [%rd32+4];
	div.rn.f32 	%f340, %f339, %f362;
	st.global.f32 	[%rd32+4], %f340;
	ld.global.f32 	%f341, [%rd32+8];
	div.rn.f32 	%f342, %f341, %f362;
	st.global.f32 	[%rd32+8], %f342;
	ld.global.f32 	%f343, [%rd32+12];
	div.rn.f32 	%f344, %f343, %f362;
	st.global.f32 	[%rd32+12], %f344;
	add.s32 	%r94, %r94, 4;
$L__BB2_36:
	setp.eq.s32 	%p55, %r39, 0;
	@%p55 bra 	$L__BB2_39;
	mul.wide.u32 	%rd33, %r94, 4;
	add.s64 	%rd38, %rd1, %rd33;
	neg.s32 	%r97, %r39;
$L__BB2_38:
	.pragma "nounroll";
	ld.global.f32 	%f345, [%rd38];
	div.rn.f32 	%f346, %f345, %f362;
	st.global.f32 	[%rd38], %f346;
	add.s64 	%rd38, %rd38, 4;
	add.s32 	%r97, %r97, 1;
	setp.ne.s32 	%p56, %r97, 0;
	@%p56 bra 	$L__BB2_38;
$L__BB2_39:
	ret;

}
	// .globl	_Z30tensorCoreOutputGradientKernelPKfS0_Pfi
.visible .entry _Z30tensorCoreOutputGradientKernelPKfS0_Pfi(
	.param .u64 .ptr .align 1 _Z30tensorCoreOutputGradientKernelPKfS0_Pfi_param_0,
	.param .u64 .ptr .align 1 _Z30tensorCoreOutputGradientKernelPKfS0_Pfi_param_1,
	.param .u64 .ptr .align 1 _Z30tensorCoreOutputGradientKernelPKfS0_Pfi_param_2,
	.param .u32 _Z30tensorCoreOutputGradientKernelPKfS0_Pfi_param_3
)
{
	.reg .pred 	%p<2>;
	.reg .b32 	%r<6>;
	.reg .b32 	%f<4>;
	.reg .b64 	%rd<11>;

	ld.param.u64 	%rd1, [_Z30tensorCoreOutputGradientKernelPKfS0_Pfi_param_0];
	ld.param.u64 	%rd2, [_Z30tensorCoreOutputGradientKernelPKfS0_Pfi_param_1];
	ld.param.u64 	%rd3, [_Z30tensorCoreOutputGradientKernelPKfS0_Pfi_param_2];
	ld.param.u32 	%r2, [_Z30tensorCoreOutputGradientKernelPKfS0_Pfi_param_3];
	mov.u32 	%r3, %ctaid.x;
	mov.u32 	%r4, %ntid.x;
	mov.u32 	%r5, %tid.x;
	mad.lo.s32 	%r1, %r3, %r4, %r5;
	setp.ge.s32 	%p1, %r1, %r2;
	@%p1 bra 	$L__BB3_2;
	cvta.to.global.u64 	%rd4, %rd1;
	cvta.to.global.u64 	%rd5, %rd2;
	cvta.to.global.u64 	%rd6, %rd3;
	mul.wide.s32 	%rd7, %r1, 4;
	add.s64 	%rd8, %rd4, %rd7;
	ld.global.nc.f32 	%f1, [%rd8];
	add.s64 	%rd9, %rd5, %rd7;
	ld.global.nc.f32 	%f2, [%rd9];
	sub.f32 	%f3, %f1, %f2;
	add.s64 	%rd10, %rd6, %rd7;
	st.global.f32 	[%rd10], %f3;
$L__BB3_2:
	ret;

}
	// .globl	_Z30tensorCoreHiddenGradientKernelPKfPK6__halfS0_Pfii
.visible .entry _Z30tensorCoreHiddenGradientKernelPKfPK6__halfS0_Pfii(
	.param .u64 .ptr .align 1 _Z30tensorCoreHiddenGradientKernelPKfPK6__halfS0_Pfii_param_0,
	.param .u64 .ptr .align 1 _Z30tensorCoreHiddenGradientKernelPKfPK6__halfS0_Pfii_param_1,
	.param .u64 .ptr .align 1 _Z30tensorCoreHiddenGradientKernelPKfPK6__halfS0_Pfii_param_2,
	.param .u64 .ptr .align 1 _Z30tensorCoreHiddenGradientKernelPKfPK6__halfS0_Pfii_param_3,
	.param .u32 _Z30tensorCoreHiddenGradientKernelPKfPK6__halfS0_Pfii_param_4,
	.param .u32 _Z30tensorCoreHiddenGradientKernelPKfPK6__halfS0_Pfii_param_5
)
{
	.reg .pred 	%p<12>;
	.reg .b16 	%rs<30>;
	.reg .b32 	%r<39>;
	.reg .b32 	%f<115>;
	.reg .b64 	%rd<61>;

	ld.param.u64 	%rd9, [_Z30tensorCoreHiddenGradientKernelPKfPK6__halfS0_Pfii_param_0];
	ld.param.u64 	%rd11, [_Z30tensorCoreHiddenGradientKernelPKfPK6__halfS0_Pfii_param_1];
	ld.param.u64 	%rd12, [_Z30tensorCoreHiddenGradientKernelPKfPK6__halfS0_Pfii_param_2];
	ld.param.u64 	%rd10, [_Z30tensorCoreHiddenGradientKernelPKfPK6__halfS0_Pfii_param_3];
	ld.param.u32 	%r25, [_Z30tensorCoreHiddenGradientKernelPKfPK6__halfS0_Pfii_param_4];
	ld.param.u32 	%r26, [_Z30tensorCoreHiddenGradientKernelPKfPK6__halfS0_Pfii_param_5];
	cvta.to.global.u64 	%rd1, %rd12;
	cvta.to.global.u64 	%rd2, %rd11;
	mov.u32 	%r27, %ctaid.y;
	shl.b32 	%r1, %r27, 4;
	mov.u32 	%r2, %tid.y;
	add.s32 	%r3, %r1, %r2;
	setp.ge.s32 	%p1, %r3, %r25;
	@%p1 bra 	$L__BB4_15;
	setp.lt.s32 	%p2, %r26, 1;
	mov.f32 	%f114, 0f00000000;
	@%p2 bra 	$L__BB4_14;
	and.b32  	%r4, %r26, 15;
	setp.lt.u32 	%p3, %r26, 16;
	mov.f32 	%f114, 0f00000000;
	mov.b32 	%r35, 0;
	@%p3 bra 	$L__BB4_5;
	and.b32  	%r35, %r26, 2147483632;
	neg.s32 	%r33, %r35;
	shl.b32 	%r7, %r25, 4;
	add.s64 	%rd59, %rd1, 32;
	mov.f32 	%f114, 0f00000000;
	mul.wide.s32 	%rd15, %r25, 2;
	mov.u32 	%r32, %r3;
$L__BB4_4:
	.pragma "nounroll";
	mul.wide.s32 	%rd13, %r32, 2;
	add.s64 	%rd14, %rd2, %rd13;
	ld.global.nc.u16 	%rs1, [%rd14];
	// begin inline asm
	{  cvt.f32.f16 %f18, %rs1;}

	// end inline asm
	ld.global.nc.f32 	%f34, [%rd59+-32];
	fma.rn.f32 	%f35, %f18, %f34, %f114;
	add.s64 	%rd16, %rd14, %rd15;
	ld.global.nc.u16 	%rs2, [%rd16];
	// begin inline asm
	{  cvt.f32.f16 %f19, %rs2;}

	// end inline asm
	ld.global.nc.f32 	%f36, [%rd59+-28];
	fma.rn.f32 	%f37, %f19, %f36, %f35;
	add.s64 	%rd17, %rd16, %rd15;
	ld.global.nc.u16 	%rs3, [%rd17];
	// begin inline asm
	{  cvt.f32.f16 %f20, %rs3;}

	// end inline asm
	ld.global.nc.f32 	%f38, [%rd59+-24];
	fma.rn.f32 	%f39, %f20, %f38, %f37;
	add.s64 	%rd18, %rd17, %rd15;
	ld.global.nc.u16 	%rs4, [%rd18];
	// begin inline asm
	{  cvt.f32.f16 %f21, %rs4;}

	// end inline asm
	ld.global.nc.f32 	%f40, [%rd59+-20];
	fma.rn.f32 	%f41, %f21, %f40, %f39;
	add.s64 	%rd19, %rd18, %rd15;
	ld.global.nc.u16 	%rs5, [%rd19];
	// begin inline asm
	{  cvt.f32.f16 %f22, %rs5;}

	// end inline asm
	ld.global.nc.f32 	%f42, [%rd59+-16];
	fma.rn.f32 	%f43, %f22, %f42, %f41;
	add.s64 	%rd20, %rd19, %rd15;
	ld.global.nc.u16 	%rs6, [%rd20];
	// begin inline asm
	{  cvt.f32.f16 %f23, %rs6;}

	// end inline asm
	ld.global.nc.f32 	%f44, [%rd59+-12];
	fma.rn.f32 	%f45, %f23, %f44, %f43;
	add.s64 	%rd21, %rd20, %rd15;
	ld.global.nc.u16 	%rs7, [%rd21];
	// begin inline asm
	{  cvt.f32.f16 %f24, %rs7;}

	// end inline asm
	ld.global.nc.f32 	%f46, [%rd59+-8];
	fma.rn.f32 	%f47, %f24, %f46, %f45;
	add.s64 	%rd22, %rd21, %rd15;
	ld.global.nc.u16 	%rs8, [%rd22];
	// begin inline asm
	{  cvt.f32.f16 %f25, %rs8;}

	// end inline asm
	ld.global.nc.f32 	%f48, [%rd59+-4];
	fma.rn.f32 	%f49, %f25, %f48, %f47;
	add.s64 	%rd23, %rd22, %rd15;
	ld.global.nc.u16 	%rs9, [%rd23];
	// begin inline asm
	{  cvt.f32.f16 %f26, %rs9;}

	// end inline asm
	ld.global.nc.f32 	%f50, [%rd59];
	fma.rn.f32 	%f51, %f26, %f50, %f49;
	add.s64 	%rd24, %rd23, %rd15;
	ld.global.nc.u16 	%rs10, [%rd24];
	// begin inline asm
	{  cvt.f32.f16 %f27, %rs10;}

	// end inline asm
	ld.global.nc.f32 	%f52, [%rd59+4];
	fma.rn.f32 	%f53, %f27, %f52, %f51;
	add.s64 	%rd25, %rd24, %rd15;
	ld.global.nc.u16 	%rs11, [%rd25];
	// begin inline asm
	{  cvt.f32.f16 %f28, %rs11;}

	// end inline asm
	ld.global.nc.f32 	%f54, [%rd59+8];
	fma.rn.f32 	%f55, %f28, %f54, %f53;
	add.s64 	%rd26, %rd25, %rd15;
	ld.global.nc.u16 	%rs12, [%rd26];
	// begin inline asm
	{  cvt.f32.f16 %f29, %rs12;}

	// end inline asm
	ld.global.nc.f32 	%f56, [%rd59+12];
	fma.rn.f32 	%f57, %f29, %f56, %f55;
	add.s64 	%rd27, %rd26, %rd15;
	ld.global.nc.u16 	%rs13, [%rd27];
	// begin inline asm
	{  cvt.f32.f16 %f30, %rs13;}

	// end inline asm
	ld.global.nc.f32 	%f58, [%rd59+16];
	fma.rn.f32 	%f59, %f30, %f58, %f57;
	add.s64 	%rd28, %rd27, %rd15;
	ld.global.nc.u16 	%rs14, [%rd28];
	// begin inline asm
	{  cvt.f32.f16 %f31, %rs14;}

	// end inline asm
	ld.global.nc.f32 	%f60, [%rd59+20];
	fma.rn.f32 	%f61, %f31, %f60, %f59;
	add.s64 	%rd29, %rd28, %rd15;
	ld.global.nc.u16 	%rs15, [%rd29];
	// begin inline asm
	{  cvt.f32.f16 %f32, %rs15;}

	// end inline asm
	ld.global.nc.f32 	%f62, [%rd59+24];
	fma.rn.f32 	%f63, %f32, %f62, %f61;
	add.s64 	%rd30, %rd29, %rd15;
	ld.global.nc.u16 	%rs16, [%rd30];
	// begin inline asm
	{  cvt.f32.f16 %f33, %rs16;}

	// end inline asm
	ld.global.nc.f32 	%f64, [%rd59+28];
	fma.rn.f32 	%f114, %f33, %f64, %f63;
	add.s32 	%r33, %r33, 16;
	add.s32 	%r32, %r32, %r7;
	add.s64 	%rd59, %rd59, 64;
	setp.ne.s32 	%p4, %r33, 0;
	@%p4 bra 	$L__BB4_4;
$L__BB4_5:
	setp.eq.s32 	%p5, %r4, 0;
	@%p5 bra 	$L__BB4_14;
	and.b32  	%r13, %r26, 7;
	setp.lt.u32 	%p6, %r4, 8;
	@%p6 bra 	$L__BB4_8;
	mad.lo.s32 	%r29, %r35, %r25, %r3;
	mul.wide.s32 	%rd31, %r29, 2;
	add.s64 	%rd32, %rd2, %rd31;
	ld.global.nc.u16 	%rs17, [%rd32];
	// begin inline asm
	{  cvt.f32.f16 %f66, %rs17;}

	// end inline asm
	mul.wide.u32 	%rd33, %r35, 4;
	add.s64 	%rd34, %rd1, %rd33;
	ld.global.nc.f32 	%f74, [%rd34];
	fma.rn.f32 	%f75, %f66, %f74, %f114;
	mul.wide.s32 	%rd35, %r25, 2;
	add.s64 	%rd36, %rd32, %rd35;
	ld.global.nc.u16 	%rs18, [%rd36];
	// begin inline asm
	{  cvt.f32.f16 %f67, %rs18;}

	// end inline asm
	ld.global.nc.f32 	%f76, [%rd34+4];
	fma.rn.f32 	%f77, %f67, %f76, %f75;
	add.s64 	%rd37, %rd36, %rd35;
	ld.global.nc.u16 	%rs19, [%rd37];
	// begin inline asm
	{  cvt.f32.f16 %f68, %rs19;}

	// end inline asm
	ld.global.nc.f32 	%f78, [%rd34+8];
	fma.rn.f32 	%f79, %f68, %f78, %f77;
	add.s64 	%rd38, %rd37, %rd35;
	ld.global.nc.u16 	%rs20, [%rd38];
	// begin inline asm
	{  cvt.f32.f16 %f69, %rs20;}

	// end inline asm
	ld.global.nc.f32 	%f80, [%rd34+12];
	fma.rn.f32 	%f81, %f69, %f80, %f79;
	add.s64 	%rd39, %rd38, %rd35;
	ld.global.nc.u16 	%rs21, [%rd39];
	// begin inline asm
	{  cvt.f32.f16 %f70, %rs21;}

	// end inline asm
	ld.global.nc.f32 	%f82, [%rd34+16];
	fma.rn.f32 	%f83, %f70, %f82, %f81;
	add.s64 	%rd40, %rd39, %rd35;
	ld.global.nc.u16 	%rs22, [%rd40];
	// begin inline asm
	{  cvt.f32.f16 %f71, %rs22;}

	// end inline asm
	ld.global.nc.f32 	%f84, [%rd34+20];
	fma.rn.f32 	%f85, %f71, %f84, %f83;
	add.s64 	%rd41, %rd40, %rd35;
	ld.global.nc.u16 	%rs23, [%rd41];
	// begin inline asm
	{  cvt.f32.f16 %f72, %rs23;}

	// end inline asm
	ld.global.nc.f32 	%f86, [%rd34+24];
	fma.rn.f32 	%f87, %f72, %f86, %f85;
	add.s64 	%rd42, %rd41, %rd35;
	ld.global.nc.u16 	%rs24, [%rd42];
	// begin inline asm
	{  cvt.f32.f16 %f73, %rs24;}

	// end inline asm
	ld.global.nc.f32 	%f88, [%rd34+28];
	fma.rn.f32 	%f114, %f73, %f88, %f87;
	add.s32 	%r35, %r35, 8;
$L__BB4_8:
	setp.eq.s32 	%p7, %r13, 0;
	@%p7 bra 	$L__BB4_14;
	and.b32  	%r16, %r26, 3;
	setp.lt.u32 	%p8, %r13, 4;
	@%p8 bra 	$L__BB4_11;
	mad.lo.s32 	%r30, %r35, %r25, %r3;
	mul.wide.s32 	%rd43, %r30, 2;
	add.s64 	%rd44, %rd2, %rd43;
	ld.global.nc.u16 	%rs25, [%rd44];
	// begin inline asm
	{  cvt.f32.f16 %f90, %rs25;}

	// end inline asm
	mul.wide.u32 	%rd45, %r35, 4;
	add.s64 	%rd46, %rd1, %rd45;
	ld.global.nc.f32 	%f94, [%rd46];
	fma.rn.f32 	%f95, %f90, %f94, %f114;
	mul.wide.s32 	%rd47, %r25, 2;
	add.s64 	%rd48, %rd44, %rd47;
	ld.global.nc.u16 	%rs26, [%rd48];
	// begin inline asm
	{  cvt.f32.f16 %f91, %rs26;}

	// end inline asm
	ld.global.nc.f32 	%f96, [%rd46+4];
	fma.rn.f32 	%f97, %f91, %f96, %f95;
	add.s64 	%rd49, %rd48, %rd47;
	ld.global.nc.u16 	%rs27, [%rd49];
	// begin inline asm
	{  cvt.f32.f16 %f92, %rs27;}

	// end inline asm
	ld.global.nc.f32 	%f98, [%rd46+8];
	fma.rn.f32 	%f99, %f92, %f98, %f97;
	add.s64 	%rd50, %rd49, %rd47;
	ld.global.nc.u16 	%rs28, [%rd50];
	// begin inline asm
	{  cvt.f32.f16 %f93, %rs28;}

	// end inline asm
	ld.global.nc.f32 	%f100, [%rd46+12];
	fma.rn.f32 	%f114, %f93, %f100, %f99;
	add.s32 	%r35, %r35, 4;
$L__BB4_11:
	setp.eq.s32 	%p9, %r16, 0;
	@%p9 bra 	$L__BB4_14;
	mul.wide.u32 	%rd51, %r35, 4;
	add.s64 	%rd60, %rd1, %rd51;
	mad.lo.s32 	%r31, %r35, %r25, %r2;
	add.s32 	%r38, %r31, %r1;
	neg.s32 	%r37, %r16;
$L__BB4_13:
	.pragma "nounroll";
	mul.wide.s32 	%rd52, %r38, 2;
	add.s64 	%rd53, %rd2, %rd52;
	ld.global.nc.u16 	%rs29, [%rd53];
	// begin inline asm
	{  cvt.f32.f16 %f101, %rs29;}

	// end inline asm
	ld.global.nc.f32 	%f102, [%rd60];
	fma.rn.f32 	%f114, %f101, %f102, %f114;
	add.s64 	%rd60, %rd60, 4;
	add.s32 	%r38, %r38, %r25;
	add.s32 	%r37, %r37, 1;
	setp.ne.s32 	%p10, %r37, 0;
	@%p10 bra 	$L__BB4_13;
$L__BB4_14:
	cvta.to.global.u64 	%rd54, %rd9;
	mul.wide.u32 	%rd55, %r3, 4;
	add.s64 	%rd56, %rd54, %rd55;
	ld.global.nc.f32 	%f103, [%rd56];
	setp.gt.f32 	%p11, %f103, 0f00000000;
	selp.f32 	%f104, 0f3F800000, 0f00000000, %p11;
	mul.f32 	%f105, %f114, %f104;
	cvta.to.global.u64 	%rd57, %rd10;
	add.s64 	%rd58, %rd57, %rd55;
	st.global.f32 	[%rd58], %f105;
$L__BB4_15:
	ret;

}
	// .globl	_Z35tensorCoreUpdateOutputWeightsKernelP6__halfPfPKfS3_fii
.visible .entry _Z35tensorCoreUpdateOutputWeightsKernelP6__halfPfPKfS3_fii(
	.param .u64 .ptr .align 1 _Z35tensorCoreUpdateOutputWeightsKernelP6__halfPfPKfS3_fii_param_0,
	.param .u64 .ptr .align 1 _Z35tensorCoreUpdateOutputWeightsKernelP6__halfPfPKfS3_fii_param_1,
	.param .u64 .ptr .align 1 _Z35tensorCoreUpdateOutputWeightsKernelP6__halfPfPKfS3_fii_param_2,
	.param .u64 .ptr .align 1 _Z35tensorCoreUpdateOutputWeightsKernelP6__halfPfPKfS3_fii_param_3,
	.param .f32 _Z35tensorCoreUpdateOutputWeightsKernelP6__halfPfPKfS3_fii_param_4,
	.param .u32 _Z35tensorCoreUpdateOutputWeightsKernelP6__halfPfPKfS3_fii_param_5,
	.param .u32 _Z35tensorCoreUpdateOutputWeightsKernelP6__halfPfPKfS3_fii_param_6
)
{
	.reg .pred 	%p<7>;
	.reg .b16 	%rs<3>;
	.reg .b32 	%r<14>;
	.reg .b32 	%f<12>;
	.reg .b64 	%rd<17>;

	ld.param.u64 	%rd2, [_Z35tensorCoreUpdateOutputWeightsKernelP6__halfPfPKfS3_fii_param_0];
	ld.param.u64 	%rd3, [_Z35tensorCoreUpdateOutputWeightsKernelP6__halfPfPKfS3_fii_param_1];
	ld.param.u64 	%rd5, [_Z35tensorCoreUpdateOutputWeightsKernelP6__halfPfPKfS3_fii_param_2];
	ld.param.u64 	%rd4, [_Z35tensorCoreUpdateOutputWeightsKernelP6__halfPfPKfS3_fii_param_3];
	ld.param.f32 	%f1, [_Z35tensorCoreUpdateOutputWeightsKernelP6__halfPfPKfS3_fii_param_4];
	ld.param.u32 	%r5, [_Z35tensorCoreUpdateOutputWeightsKernelP6__halfPfPKfS3_fii_param_5];
	ld.param.u32 	%r4, [_Z35tensorCoreUpdateOutputWeightsKernelP6__halfPfPKfS3_fii_param_6];
	cvta.to.global.u64 	%rd6, %rd5;
	mov.u32 	%r6, %ctaid.x;
	mov.u32 	%r7, %ntid.x;
	mov.u32 	%r8, %tid.x;
	mad.lo.s32 	%r1, %r6, %r7, %r8;
	mov.u32 	%r9, %ctaid.y;
	mov.u32 	%r10, %ntid.y;
	mov.u32 	%r11, %tid.y;
	mad.lo.s32 	%r12, %r9, %r10, %r11;
	setp.ge.s32 	%p1, %r1, %r4;
	setp.ge.s32 	%p2, %r12, %r5;
	mul.wide.s32 	%rd7, %r1, 4;
	add.s64 	%rd1, %rd6, %rd7;
	or.pred  	%p3, %p1, %p2;
	@%p3 bra 	$L__BB5_2;
	cvta.to.global.u64 	%rd8, %rd4;
	cvta.to.global.u64 	%rd9, %rd2;
	ld.global.nc.f32 	%f4, [%rd1];
	mul.f32 	%f5, %f1, %f4;
	mul.wide.u32 	%rd10, %r12, 4;
	add.s64 	%rd11, %rd8, %rd10;
	ld.global.nc.f32 	%f6, [%rd11];
	mul.f32 	%f7, %f5, %f6;
	mad.lo.s32 	%r13, %r5, %r1, %r12;
	mul.wide.s32 	%rd12, %r13, 2;
	add.s64 	%rd13, %rd9, %rd12;
	ld.global.u16 	%rs1, [%rd13];
	// begin inline asm
	{  cvt.f32.f16 %f2, %rs1;}

	// end inline asm
	sub.f32 	%f3, %f2, %f7;
	// begin inline asm
	{  cvt.rn.f16.f32 %rs2, %f3;}

	// end inline asm
	st.global.u16 	[%rd13], %rs2;
$L__BB5_2:
	setp.ge.s32 	%p4, %r1, %r4;
	setp.ne.s32 	%p5, %r12, 0;
	or.pred  	%p6, %p5, %p4;
	@%p6 bra 	$L__BB5_4;
	ld.global.nc.f32 	%f8, [%rd1];
	mul.f32 	%f9, %f1, %f8;
	cvta.to.global.u64 	%rd14, %rd3;
	add.s64 	%rd16, %rd14, %rd7;
	ld.global.f32 	%f10, [%rd16];
	sub.f32 	%f11, %f10, %f9;
	st.global.f32 	[%rd16], %f11;
$L__BB5_4:
	ret;

}
	// .globl	_Z35tensorCoreUpdateHiddenWeightsKernelP6__halfPfPKfPKS_fii
.visible .entry _Z35tensorCoreUpdateHiddenWeightsKernelP6__halfPfPKfPKS_fii(
	.param .u64 .ptr .align 1 _Z35tensorCoreUpdateHiddenWeightsKernelP6__halfPfPKfPKS_fii_param_0,
	.param .u64 .ptr .align 1 _Z35tensorCoreUpdateHiddenWeightsKernelP6__halfPfPKfPKS_fii_param_1,
	.param .u64 .ptr .align 1 _Z35tensorCoreUpdateHiddenWeightsKernelP6__halfPfPKfPKS_fii_param_2,
	.param .u64 .ptr .align 1 _Z35tensorCoreUpdateHiddenWeightsKernelP6__halfPfPKfPKS_fii_param_3,
	.param .f32 _Z35tensorCoreUpdateHiddenWeightsKernelP6__halfPfPKfPKS_fii_param_4,
	.param .u32 _Z35tensorCoreUpdateHiddenWeightsKernelP6__halfPfPKfPKS_fii_param_5,
	.param .u32 _Z35tensorCoreUpdateHiddenWeightsKernelP6__halfPfPKfPKS_fii_param_6
)
{
	.reg .pred 	%p<7>;
	.reg .b16 	%rs<4>;
	.reg .b32 	%r<14>;
	.reg .b32 	%f<12>;
	.reg .b64 	%rd<17>;

	ld.param.u64 	%rd2, [_Z35tensorCoreUpdateHiddenWeightsKernelP6__halfPfPKfPKS_fii_param_0];
	ld.param.u64 	%rd3, [_Z35tensorCoreUpdateHiddenWeightsKernelP6__halfPfPKfPKS_fii_param_1];
	ld.param.u64 	%rd5, [_Z35tensorCoreUpdateHiddenWeightsKernelP6__halfPfPKfPKS_fii_param_2];
	ld.param.u64 	%rd4, [_Z35tensorCoreUpdateHiddenWeightsKernelP6__halfPfPKfPKS_fii_param_3];
	ld.param.f32 	%f1, [_Z35tensorCoreUpdateHiddenWeightsKernelP6__halfPfPKfPKS_fii_param_4];
	ld.param.u32 	%r5, [_Z35tensorCoreUpdateHiddenWeightsKernelP6__halfPfPKfPKS_fii_param_5];
	ld.param.u32 	%r4, [_Z35tensorCoreUpdateHiddenWeightsKernelP6__halfPfPKfPKS_fii_param_6];
	cvta.to.global.u64 	%rd6, %rd5;
	mov.u32 	%r6, %ctaid.x;
	mov.u32 	%r7, %ntid.x;
	mov.u32 	%r8, %tid.x;
	mad.lo.s32 	%r1, %r6, %r7, %r8;
	mov.u32 	%r9, %ctaid.y;
	mov.u32 	%r10, %ntid.y;
	mov.u32 	%r11, %tid.y;
	mad.lo.s32 	%r12, %r9, %r10, %r11;
	setp.ge.s32 	%p1, %r1, %r4;
	setp.ge.s32 	%p2, %r12, %r5;
	mul.wide.s32 	%rd7, %r1, 4;
	add.s64 	%rd1, %rd6, %rd7;
	or.pred  	%p3, %p1, %p2;
	@%p3 bra 	$L__BB6_2;
	cvta.to.global.u64 	%rd8, %rd4;
	cvta.to.global.u64 	%rd9, %rd2;
	ld.global.nc.f32 	%f5, [%rd1];
	mul.f32 	%f6, %f1, %f5;
	mul.wide.u32 	%rd10, %r12, 2;
	add.s64 	%rd11, %rd8, %rd10;
	ld.global.nc.u16 	%rs1, [%rd11];
	// begin inline asm
	{  cvt.f32.f16 %f2, %rs1;}

	// end inline asm
	mul.f32 	%f7, %f6, %f2;
	mad.lo.s32 	%r13, %r5, %r1, %r12;
	mul.wide.s32 	%rd12, %r13, 2;
	add.s64 	%rd13, %rd9, %rd12;
	ld.global.u16 	%rs2, [%rd13];
	// begin inline asm
	{  cvt.f32.f16 %f3, %rs2;}

	// end inline asm
	sub.f32 	%f4, %f3, %f7;
	// begin inline asm
	{  cvt.rn.f16.f32 %rs3, %f4;}

	// end inline asm
	st.global.u16 	[%rd13], %rs3;
$L__BB6_2:
	setp.ge.s32 	%p4, %r1, %r4;
	setp.ne.s32 	%p5, %r12, 0;
	or.pred  	%p6, %p5, %p4;
	@%p6 bra 	$L__BB6_4;
	ld.global.nc.f32 	%f8, [%rd1];
	mul.f32 	%f9, %f1, %f8;
	cvta.to.global.u64 	%rd14, %rd3;
	add.s64 	%rd16, %rd14, %rd7;
	ld.global.f32 	%f10, [%rd16];
	sub.f32 	%f11, %f10, %f9;
	st.global.f32 	[%rd16], %f11;
$L__BB6_4:
	ret;

}


// ===== COMPILED SASS (sm_100) =====

	.target	sm_100

	.elftype	@"ET_EXEC"


//--------------------- .note.nv.tkinfo           --------------------------
	.section	.note.nv.tkinfo,"",@"SHT_NOTE"
	.sectionflags	@"SHF_NOTE_NV_TKINFO"
	.tkinfo
        /*0018*/ 	.word	0x00000002
        /*0030*/ 	.string	""
        /*0030*/ 	.string	"ptxas"
        /*0030*/ 	.string	"Cuda compilation tools, release 13.0, V13.0.88"
        /*0030*/ 	.string	"Build cuda_13.0.r13.0/compiler.36424714_0"
        /*0030*/ 	.string	"-arch sm_100 -m 64 "



//--------------------- .note.nv.cuinfo           --------------------------
	.section	.note.nv.cuinfo,"",@"SHT_NOTE"
	.sectionflags	@"SHF_NOTE_NV_CUINFO"
        /*0018*/ 	.short	0x0002
        /*001a*/ 	.short	0x0064
        /*001c*/ 	.short	0x0082
	.zero		2


//--------------------- .nv.info                  --------------------------
	.section	.nv.info,"",@"SHT_CUDA_INFO"
	.align	4


	//----- nvinfo : EIATTR_REGCOUNT
	.align		4
        /*0000*/ 	.byte	0x04, 0x2f
        /*0002*/ 	.short	(.L_1 - .L_0)
	.align		4
.L_0:
        /*0004*/ 	.word	index@(_Z29tensorCoreForwardHiddenKernelPK6__halfS1_PKfPfii)
        /*0008*/ 	.word	0x0000001e


	//----- nvinfo : EIATTR_FRAME_SIZE
	.align		4
.L_1:
        /*000c*/ 	.byte	0x04, 0x11
        /*000e*/ 	.short	(.L_3 - .L_2)
	.align		4
.L_2:
        /*0010*/ 	.word	index@(_Z29tensorCoreForwardHiddenKernelPK6__halfS1_PKfPfii)
        /*0014*/ 	.word	0x00000000


	//----- nvinfo : EIATTR_REGCOUNT
	.align		4
.L_3:
        /*0018*/ 	.byte	0x04, 0x2f
        /*001a*/ 	.short	(.L_5 - .L_4)
	.align		4
.L_4:
        /*001c*/ 	.word	index@(_Z29tensorCoreForwardOutputKernelPKfPK6__halfS0_Pfii)
        /*0020*/ 	.word	0x0000001f


	//----- nvinfo : EIATTR_FRAME_SIZE
	.align		4
.L_5:
        /*0024*/ 	.byte	0x04, 0x11
        /*0026*/ 	.short	(.L_7 - .L_6)
	.align		4
.L_6:
        /*0028*/ 	.word	index@(_Z29tensorCoreForwardOutputKernelPKfPK6__halfS0_Pfii)
        /*002c*/ 	.word	0x00000000


	//----- nvinfo : EIATTR_REGCOUNT
	.align		4
.L_7:
        /*0030*/ 	.byte	0x04, 0x2f
        /*0032*/ 	.short	(.L_9 - .L_8)
	.align		4
.L_8:
        /*0034*/ 	.word	index@(_Z13softmaxKernelPfi)
        /*0038*/ 	.word	0x00000020


	//----- nvinfo : EIATTR_FRAME_SIZE
	.align		4
.L_9:
        /*003c*/ 	.byte	0x04, 0x11
        /*003e*/ 	.short	(.L_11 - .L_10)
	.align		4
.L_10:
        /*0040*/ 	.word	index@($__internal_0_$__cuda_sm3x_div_rn_noftz_f32_slowpath)
        /*0044*/ 	.word	0x00000000


	//----- nvinfo : EIATTR_FRAME_SIZE
	.align		4
.L_11:
        /*0048*/ 	.byte	0x04, 0x11
        /*004a*/ 	.short	(.L_13 - .L_12)
	.align		4
.L_12:
        /*004c*/ 	.word	index@(_Z13softmaxKernelPfi)
        /*0050*/ 	.word	0x00000000


	//----- nvinfo : EIATTR_REGCOUNT
	.align		4
.L_13:
        /*0054*/ 	.byte	0x04, 0x2f
        /*0056*/ 	.short	(.L_15 - .L_14)
	.align		4
.L_14:
        /*0058*/ 	.word	index@(_Z30tensorCoreOutputGradientKernelPKfS0_Pfi)
        /*005c*/ 	.word	0x0000000c


	//----- nvinfo : EIATTR_FRAME_SIZE
	.align		4
.L_15:
        /*0060*/ 	.byte	0x04, 0x11
        /*0062*/ 	.short	(.L_17 - .L_16)
	.align		4
.L_16:
        /*0064*/ 	.word	index@(_Z30tensorCoreOutputGradientKernelPKfS0_Pfi)
        /*0068*/ 	.word	0x00000000


	//----- nvinfo : EIATTR_REGCOUNT
	.align		4
.L_17:
        /*006c*/ 	.byte	0x04, 0x2f
        /*006e*/ 	.short	(.L_19 - .L_18)
	.align		4
.L_18:
        /*0070*/ 	.word	index@(_Z30tensorCoreHiddenGradientKernelPKfPK6__halfS0_Pfii)
        /*0074*/ 	.word	0x00000020


	//----- nvinfo : EIATTR_FRAME_SIZE
	.align		4
.L_19:
        /*0078*/ 	.byte	0x04, 0x11
        /*007a*/ 	.short	(.L_21 - .L_20)
	.align		4
.L_20:
        /*007c*/ 	.word	index@(_Z30tensorCoreHiddenGradientKernelPKfPK6__halfS0_Pfii)
        /*0080*/ 	.word	0x00000000


	//----- nvinfo : EIATTR_REGCOUNT
	.align		4
.L_21:
        /*0084*/ 	.byte	0x04, 0x2f
        /*0086*/ 	.short	(.L_23 - .L_22)
	.align		4
.L_22:
        /*0088*/ 	.word	index@(_Z35tensorCoreUpdateOutputWeightsKernelP6__halfPfPKfS3_fii)
        /*008c*/ 	.word	0x0000000e


	//----- nvinfo : EIATTR_FRAME_SIZE
	.align		4
.L_23:
        /*0090*/ 	.byte	0x04, 0x11
        /*0092*/ 	.short	(.L_25 - .L_24)
	.align		4
.L_24:
        /*0094*/ 	.word	index@(_Z35tensorCoreUpdateOutputWeightsKernelP6__halfPfPKfS3_fii)
        /*0098*/ 	.word	0x00000000


	//----- nvinfo : EIATTR_REGCOUNT
	.align		4
.L_25:
        /*009c*/ 	.byte	0x04, 0x2f
        /*009e*/ 	.short	(.L_27 - .L_26)
	.align		4
.L_26:
        /*00a0*/ 	.word	index@(_Z35tensorCoreUpdateHiddenWeightsKernelP6__halfPfPKfPKS_fii)
        /*00a4*/ 	.word	0x00000010


	//----- nvinfo : EIATTR_FRAME_SIZE
	.align		4
.L_27:
        /*00a8*/ 	.byte	0x04, 0x11
        /*00aa*/ 	.short	(.L_29 - .L_28)
	.align		4
.L_28:
        /*00ac*/ 	.word	index@(_Z35tensorCoreUpdateHiddenWeightsKernelP6__halfPfPKfPKS_fii)
        /*00b0*/ 	.word	0x00000000


	//----- nvinfo : EIATTR_MIN_STACK_SIZE
	.align		4
.L_29:
        /*00b4*/ 	.byte	0x04, 0x12
        /*00b6*/ 	.short	(.L_31 - .L_30)
	.align		4
.L_30:
        /*00b8*/ 	.word	index@(_Z35tensorCoreUpdateHiddenWeightsKernelP6__halfPfPKfPKS_fii)
        /*00bc*/ 	.word	0x00000000


	//----- nvinfo : EIATTR_MIN_STACK_SIZE
	.align		4
.L_31:
        /*00c0*/ 	.byte	0x04, 0x12
        /*00c2*/ 	.short	(.L_33 - .L_32)
	.align		4
.L_32:
        /*00c4*/ 	.word	index@(_Z35tensorCoreUpdateOutputWeightsKernelP6__halfPfPKfS3_fii)
        /*00c8*/ 	.word	0x00000000


	//----- nvinfo : EIATTR_MIN_STACK_SIZE
	.align		4
.L_33:
        /*00cc*/ 	.byte	0x04, 0x12
        /*00ce*/ 	.short	(.L_35 - .L_34)
	.align		4
.L_34:
        /*00d0*/ 	.word	index@(_Z30tensorCoreHiddenGradientKernelPKfPK6__halfS0_Pfii)
        /*00d4*/ 	.word	0x00000000


	//----- nvinfo : EIATTR_MIN_STACK_SIZE
	.align		4
.L_35:
        /*00d8*/ 	.byte	0x04, 0x12
        /*00da*/ 	.short	(.L_37 - .L_36)
	.align		4
.L_36:
        /*00dc*/ 	.word	index@(_Z30tensorCoreOutputGradientKernelPKfS0_Pfi)
        /*00e0*/ 	.word	0x00000000


	//----- nvinfo : EIATTR_MIN_STACK_SIZE
	.align		4
.L_37:
        /*00e4*/ 	.byte	0x04, 0x12
        /*00e6*/ 	.short	(.L_39 - .L_38)
	.align		4
.L_38:
        /*00e8*/ 	.word	index@(_Z13softmaxKernelPfi)
        /*00ec*/ 	.word	0x00000000


	//----- nvinfo : EIATTR_MIN_STACK_SIZE
	.align		4
.L_39:
        /*00f0*/ 	.byte	0x04, 0x12
        /*00f2*/ 	.short	(.L_41 - .L_40)
	.align		4
.L_40:
        /*00f4*/ 	.word	index@(_Z29tensorCoreForwardOutputKernelPKfPK6__halfS0_Pfii)
        /*00f8*/ 	.word	0x00000000


	//----- nvinfo : EIATTR_MIN_STACK_SIZE
	.align		4
.L_41:
        /*00fc*/ 	.byte	0x04, 0x12
        /*00fe*/ 	.short	(.L_43 - .L_42)
	.align		4
.L_42:
        /*0100*/ 	.word	index@(_Z29tensorCoreForwardHiddenKernelPK6__halfS1_PKfPfii)
        /*0104*/ 	.word	0x00000000
.L_43:


//--------------------- .nv.compat                --------------------------
	.section	.nv.compat,"",@"SHT_CUDA_COMPAT_INFO"
	.align	4
        /*0000*/ 	.byte	0x02, 0x09, 0x00, 0x00, 0x02, 0x02, 0x01, 0x00, 0x02, 0x05, 0x05, 0x00, 0x03, 0x07, 0x01, 0x01
        /*0010*/ 	.byte	0x02, 0x03, 0x00, 0x00, 0x02, 0x06, 0x01, 0x00, 0x04, 0x0b, 0x08, 0x00, 0x01, 0x00, 0x00, 0x00
        /*0020*/ 	.byte	0x00, 0x00, 0x00, 0x00


//--------------------- .nv.info._Z35tensorCoreUpdateHiddenWeightsKernelP6__halfPfPKfPKS_fii --------------------------
	.section	.nv.info._Z35tensorCoreUpdateHiddenWeightsKernelP6__halfPfPKfPKS_fii,"",@"SHT_CUDA_INFO"
	.sectionflags	@""
	.align	4


	//----- nvinfo : EIATTR_CUDA_API_VERSION
	.align		4
        /*0000*/ 	.byte	0x04, 0x37
        /*0002*/ 	.short	(.L_45 - .L_44)
.L_44:
        /*0004*/ 	.word	0x00000082


	//----- nvinfo : EIATTR_KPARAM_INFO
	.align		4
.L_45:
        /*0008*/ 	.byte	0x04, 0x17
        /*000a*/ 	.short	(.L_47 - .L_46)
.L_46:
        /*000c*/ 	.word	0x00000000
        /*0010*/ 	.short	0x0006
        /*0012*/ 	.short	0x0028
        /*0014*/ 	.byte	0x00, 0xf0, 0x11, 0x00


	//----- nvinfo : EIATTR_KPARAM_INFO
	.align		4
.L_47:
        /*0018*/ 	.byte	0x04, 0x17
        /*001a*/ 	.short	(.L_49 - .L_48)
.L_48:
        /*001c*/ 	.word	0x00000000
        /*0020*/ 	.short	0x0005
        /*0022*/ 	.short	0x0024
        /*0024*/ 	.byte	0x00, 0xf0, 0x11, 0x00


	//----- nvinfo : EIATTR_KPARAM_INFO
	.align		4
.L_49:
        /*0028*/ 	.byte	0x04, 0x17
        /*002a*/ 	.short	(.L_51 - .L_50)
.L_50:
        /*002c*/ 	.word	0x00000000
        /*0030*/ 	.short	0x0004
        /*0032*/ 	.short	0x0020
        /*0034*/ 	.byte	0x00, 0xf0, 0x11, 0x00


	//----- nvinfo : EIATTR_KPARAM_INFO
	.align		4
.L_51:
        /*0038*/ 	.byte	0x04, 0x17
        /*003a*/ 	.short	(.L_53 - .L_52)
.L_52:
        /*003c*/ 	.word	0x00000000
        /*0040*/ 	.short	0x0003
        /*0042*/ 	.short	0x0018
        /*0044*/ 	.byte	0x00, 0xf5, 0x21, 0x00


	//----- nvinfo : EIATTR_KPARAM_INFO
	.align		4
.L_53:
        /*0048*/ 	.byte	0x04, 0x17
        /*004a*/ 	.short	(.L_55 - .L_54)
.L_54:
        /*004c*/ 	.word	0x00000000
        /*0050*/ 	.short	0x0002
        /*0052*/ 	.short	0x0010
        /*0054*/ 	.byte	0x00, 0xf5, 0x21, 0x00


	//----- nvinfo : EIATTR_KPARAM_INFO
	.align		4
.L_55:
        /*0058*/ 	.byte	0x04, 0x17
        /*005a*/ 	.short	(.L_57 - .L_56)
.L_56:
        /*005c*/ 	.word	0x00000000
        /*0060*/ 	.short	0x0001
        /*0062*/ 	.short	0x0008
        /*0064*/ 	.byte	0x00, 0xf5, 0x21, 0x00


	//----- nvinfo : EIATTR_KPARAM_INFO
	.align		4
.L_57:
        /*0068*/ 	.byte	0x04, 0x17
        /*006a*/ 	.short	(.L_59 - .L_58)
.L_58:
        /*006c*/ 	.word	0x00000000
        /*0070*/ 	.short	0x0000
        /*0072*/ 	.short	0x0000
        /*0074*/ 	.byte	0x00, 0xf5, 0x21, 0x00


	//----- nvinfo : EIATTR_SPARSE_MMA_MASK
	.align		4
.L_59:
        /*0078*/ 	.byte	0x03, 0x50
        /*007a*/ 	.short	0x0000


	//----- nvinfo : EIATTR_MAXREG_COUNT
	.align		4
        /*007c*/ 	.byte	0x03, 0x1b
        /*007e*/ 	.short	0x00ff


	//----- nvinfo : EIATTR_MERCURY_ISA_VERSION
	.align		4
        /*0080*/ 	.byte	0x03, 0x5f
        /*0082*/ 	.short	0x0101


	//----- nvinfo : EIATTR_VRC_CTA_INIT_COUNT
	.align		4
        /*0084*/ 	.byte	0x02, 0x4a
	.zero		1
	.zero		1


	//----- nvinfo : EIATTR_EXIT_INSTR_OFFSETS
	.align		4
        /*0088*/ 	.byte	0x04, 0x1c
        /*008a*/ 	.short	(.L_61 - .L_60)


	//   ....[0]....
.L_60:
        /*008c*/ 	.word	0x00000240


	//   ....[1]....
        /*0090*/ 	.word	0x000002c0


	//----- nvinfo : EIATTR_CRS_STACK_SIZE
	.align		4
.L_61:
        /*0094*/ 	.byte	0x04, 0x1e
        /*0096*/ 	.short	(.L_63 - .L_62)
.L_62:
        /*0098*/ 	.word	0x00000000


	//----- nvinfo : EIATTR_CBANK_PARAM_SIZE
	.align		4
.L_63:
        /*009c*/ 	.byte	0x03, 0x19
        /*009e*/ 	.short	0x002c


	//----- nvinfo : EIATTR_PARAM_CBANK
	.align		4
        /*00a0*/ 	.byte	0x04, 0x0a
        /*00a2*/ 	.short	(.L_65 - .L_64)
	.align		4
.L_64:
        /*00a4*/ 	.word	index@(.nv.constant0._Z35tensorCoreUpdateHiddenWeightsKernelP6__halfPfPKfPKS_fii)
        /*00a8*/ 	.short	0x0380
        /*00aa*/ 	.short	0x002c


	//----- nvinfo : EIATTR_SW_WAR
	.align		4
.L_65:
        /*00ac*/ 	.byte	0x04, 0x36
        /*00ae*/ 	.short	(.L_67 - .L_66)
.L_66:
        /*00b0*/ 	.word	0x00000008
.L_67:


//--------------------- .nv.info._Z35tensorCoreUpdateOutputWeightsKernelP6__halfPfPKfS3_fii --------------------------
	.section	.nv.info._Z35tensorCoreUpdateOutputWeightsKernelP6__halfPfPKfS3_fii,"",@"SHT_CUDA_INFO"
	.sectionflags	@""
	.align	4


	//----- nvinfo : EIATTR_CUDA_API_VERSION
	.align		4
        /*0000*/ 	.byte	0x04, 0x37
        /*0002*/ 	.short	(.L_69 - .L_68)
.L_68:
        /*0004*/ 	.word	0x00000082


	//----- nvinfo : EIATTR_KPARAM_INFO
	.align		4
.L_69:
        /*0008*/ 	.byte	0x04, 0x17
        /*000a*/ 	.short	(.L_71 - .L_70)
.L_70:
        /*000c*/ 	.word	0x00000000
        /*0010*/ 	.short	0x0006
        /*0012*/ 	.short	0x0028
        /*0014*/ 	.byte	0x00, 0xf0, 0x11, 0x00


	//----- nvinfo : EIATTR_KPARAM_INFO
	.align		4
.L_71:
        /*0018*/ 	.byte	0x04, 0x17
        /*001a*/ 	.short	(.L_73 - .L_72)
.L_72:
        /*001c*/ 	.word	0x00000000
        /*0020*/ 	.short	0x0005
        /*0022*/ 	.short	0x0024
        /*0024*/ 	.byte	0x00, 0xf0, 0x11, 0x00


	//----- nvinfo : EIATTR_KPARAM_INFO
	.align		4
.L_73:
        /*0028*/ 	.byte	0x04, 0x17
        /*002a*/ 	.short	(.L_75 - .L_74)
.L_74:
        /*002c*/ 	.word	0x00000000
        /*0030*/ 	.short	0x0004
        /*0032*/ 	.short	0x0020
        /*0034*/ 	.byte	0x00, 0xf0, 0x11, 0x00


	//----- nvinfo : EIATTR_KPARAM_INFO
	.align		4
.L_75:
        /*0038*/ 	.byte	0x04, 0x17
        /*003a*/ 	.short	(.L_77 - .L_76)
.L_76:
        /*003c*/ 	.word	0x00000000
        /*0040*/ 	.short	0x0003
        /*0042*/ 	.short	0x0018
        /*0044*/ 	.byte	0x00, 0xf5, 0x21, 0x00


	//----- nvinfo : EIATTR_KPARAM_INFO
	.align		4
.L_77:
        /*0048*/ 	.byte	0x04, 0x17
        /*004a*/ 	.short	(.L_79 - .L_78)
.L_78:
        /*004c*/ 	.word	0x00000000
        /*0050*/ 	.short	0x0002
        /*0052*/ 	.short	0x0010
        /*0054*/ 	.byte	0x00, 0xf5, 0x21, 0x00


	//----- nvinfo : EIATTR_KPARAM_INFO
	.align		4
.L_79:
        /*0058*/ 	.byte	0x04, 0x17
        /*005a*/ 	.short	(.L_81 - .L_80)
.L_80:
        /*005c*/ 	.word	0x00000000
        /*0060*/ 	.short	0x0001
        /*0062*/ 	.short	0x0008
        /*0064*/ 	.byte	0x00, 0xf5, 0x21, 0x00


	//----- nvinfo : EIATTR_KPARAM_INFO
	.align		4
.L_81:
        /*0068*/ 	.byte	0x04, 0x17
        /*006a*/ 	.short	(.L_83 - .L_82)
.L_82:
        /*006c*/ 	.word	0x00000000
        /*0070*/ 	.short	0x0000
        /*0072*/ 	.short	0x0000
        /*0074*/ 	.byte	0x00, 0xf5, 0x21, 0x00


	//----- nvinfo : EIATTR_SPARSE_MMA_MASK
	.align		4
.L_83:
        /*0078*/ 	.byte	0x03, 0x50
        /*007a*/ 	.short	0x0000


	//----- nvinfo : EIATTR_MAXREG_COUNT
	.align		4
        /*007c*/ 	.byte	0x03, 0x1b
        /*007e*/ 	.short	0x00ff


	//----- nvinfo : EIATTR_MERCURY_ISA_VERSION
	.align		4
        /*0080*/ 	.byte	0x03, 0x5f
        /*0082*/ 	.short	0x0101


	//----- nvinfo : EIATTR_VRC_CTA_INIT_COUNT
	.align		4
        /*0084*/ 	.byte	0x02, 0x4a
	.zero		1
	.zero		1


	//----- nvinfo : EIATTR_EXIT_INSTR_OFFSETS
	.align		4
        /*0088*/ 	.byte	0x04, 0x1c
        /*008a*/ 	.short	(.L_85 - .L_84)


	//   ....[0]....
.L_84:
        /*008c*/ 	.word	0x00000230


	//   ....[1]....
        /*0090*/ 	.word	0x000002b0


	//----- nvinfo : EIATTR_CRS_STACK_SIZE
	.align		4
.L_85:
        /*0094*/ 	.byte	0x04, 0x1e
        /*0096*/ 	.short	(.L_87 - .L_86)
.L_86:
        /*0098*/ 	.word	0x00000000


	//----- nvinfo : EIATTR_CBANK_PARAM_SIZE
	.align		4
.L_87:
        /*009c*/ 	.byte	0x03, 0x19
        /*009e*/ 	.short	0x002c


	//----- nvinfo : EIATTR_PARAM_CBANK
	.align		4
        /*00a0*/ 	.byte	0x04, 0x0a
        /*00a2*/ 	.short	(.L_89 - .L_88)
	.align		4
.L_88:
        /*00a4*/ 	.word	index@(.nv.constant0._Z35tensorCoreUpdateOutputWeightsKernelP6__halfPfPKfS3_fii)
        /*00a8*/ 	.short	0x0380
        /*00aa*/ 	.short	0x002c


	//----- nvinfo : EIATTR_SW_WAR
	.align		4
.L_89:
        /*00ac*/ 	.byte	0x04, 0x36
        /*00ae*/ 	.short	(.L_91 - .L_90)
.L_90:
        /*00b0*/ 	.word	0x00000008
.L_91:


//--------------------- .nv.info._Z30tensorCoreHiddenGradientKernelPKfPK6__halfS0_Pfii --------------------------
	.section	.nv.info._Z30tensorCoreHiddenGradientKernelPKfPK6__halfS0_Pfii,"",@"SHT_CUDA_INFO"
	.sectionflags	@""
	.align	4


	//----- nvinfo : EIATTR_CUDA_API_VERSION
	.align		4
        /*0000*/ 	.byte	0x04, 0x37
        /*0002*/ 	.short	(.L_93 - .L_92)
.L_92:
        /*0004*/ 	.word	0x00000082


	//----- nvinfo : EIATTR_KPARAM_INFO
	.align		4
.L_93:
        /*0008*/ 	.byte	0x04, 0x17
        /*000a*/ 	.short	(.L_95 - .L_94)
.L_94:
        /*000c*/ 	.word	0x00000000
        /*0010*/ 	.short	0x0005
        /*0012*/ 	.short	0x0024
        /*0014*/ 	.byte	0x00, 0xf0, 0x11, 0x00


	//----- nvinfo : EIATTR_KPARAM_INFO
	.align		4
.L_95:
        /*0018*/ 	.byte	0x04, 0x17
        /*001a*/ 	.short	(.L_97 - .L_96)
.L_96:
        /*001c*/ 	.word	0x00000000
        /*0020*/ 	.short	0x0004
        /*0022*/ 	.short	0x0020
        /*0024*/ 	.byte	0x00, 0xf0, 0x11, 0x00


	//----- nvinfo : EIATTR_KPARAM_INFO
	.align		4
.L_97:
        /*0028*/ 	.byte	0x04, 0x17
        /*002a*/ 	.short	(.L_99 - .L_98)
.L_98:
        /*002c*/ 	.word	0x00000000
        /*0030*/ 	.short	0x0003
        /*0032*/ 	.short	0x0018
        /*0034*/ 	.byte	0x00, 0xf5, 0x21, 0x00


	//----- nvinfo : EIATTR_KPARAM_INFO
	.align		4
.L_99:
        /*0038*/ 	.byte	0x04, 0x17
        /*003a*/ 	.short	(.L_101 - .L_100)
.L_100:
        /*003c*/ 	.word	0x00000000
        /*0040*/ 	.short	0x0002
        /*0042*/ 	.short	0x0010
        /*0044*/ 	.byte	0x00, 0xf5, 0x21, 0x00


	//----- nvinfo : EIATTR_KPARAM_INFO
	.align		4
.L_101:
        /*0048*/ 	.byte	0x04, 0x17
        /*004a*/ 	.short	(.L_103 - .L_102)
.L_102:
        /*004c*/ 	.word	0x00000000
        /*0050*/ 	.short	0x0001
        /*0052*/ 	.short	0x0008
        /*0054*/ 	.byte	0x00, 0xf5, 0x21, 0x00


	//----- nvinfo : EIATTR_KPARAM_INFO
	.align		4
.L_103:
        /*0058*/ 	.byte	0x04, 0x17
        /*005a*/ 	.short	(.L_105 - .L_104)
.L_104:
        /*005c*/ 	.word	0x00000000
        /*0060*/ 	.short	0x0000
        /*0062*/ 	.short	0x0000
        /*0064*/ 	.byte	0x00, 0xf5, 0x21, 0x00


	//----- nvinfo : EIATTR_SPARSE_MMA_MASK
	.align		4
.L_105:
        /*0068*/ 	.byte	0x03, 0x50
        /*006a*/ 	.short	0x0000


	//----- nvinfo : EIATTR_MAXREG_COUNT
	.align		4
        /*006c*/ 	.byte	0x03, 0x1b
        /*006e*/ 	.short	0x00ff


	//----- nvinfo : EIATTR_MERCURY_ISA_VERSION
	.align		4
        /*0070*/ 	.byte	0x03, 0x5f
        /*0072*/ 	.short	0x0101


	//----- nvinfo : EIATTR_VRC_CTA_INIT_COUNT
	.align		4
        /*0074*/ 	.byte	0x02, 0x4a
	.zero		1
	.zero		1


	//----- nvinfo : EIATTR_EXIT_INSTR_OFFSETS
	.align		4
        /*0078*/ 	.byte	0x04, 0x1c
        /*007a*/ 	.short	(.L_107 - .L_106)


	//   ....[0]....
.L_106:
        /*007c*/ 	.word	0x00000060


	//   ....[1]....
        /*0080*/ 	.word	0x00000e10


	//----- nvinfo : EIATTR_CBANK_PARAM_SIZE
	.align		4
.L_107:
        /*0084*/ 	.byte	0x03, 0x19
        /*0086*/ 	.short	0x0028


	//----- nvinfo : EIATTR_PARAM_CBANK
	.align		4
        /*0088*/ 	.byte	0x04, 0x0a
        /*008a*/ 	.short	(.L_109 - .L_108)
	.align		4
.L_108:
        /*008c*/ 	.word	index@(.nv.constant0._Z30tensorCoreHiddenGradientKernelPKfPK6__halfS0_Pfii)
        /*0090*/ 	.short	0x0380
        /*0092*/ 	.short	0x0028


	//----- nvinfo : EIATTR_SW_WAR
	.align		4
.L_109:
        /*0094*/ 	.byte	0x04, 0x36
        /*0096*/ 	.short	(.L_111 - .L_110)
.L_110:
        /*0098*/ 	.word	0x00000008
.L_111:


//--------------------- .nv.info._Z30tensorCoreOutputGradientKernelPKfS0_Pfi --------------------------
	.section	.nv.info._Z30tensorCoreOutputGradientKernelPKfS0_Pfi,"",@"SHT_CUDA_INFO"
	.sectionflags	@""
	.align	4


	//----- nvinfo : EIATTR_CUDA_API_VERSION
	.align		4
        /*0000*/ 	.byte	0x04, 0x37
        /*0002*/ 	.short	(.L_113 - .L_112)
.L_112:
        /*0004*/ 	.word	0x00000082


	//----- nvinfo : EIATTR_KPARAM_INFO
	.align		4
.L_113:
        /*0008*/ 	.byte	0x04, 0x17
        /*000a*/ 	.short	(.L_115 - .L_114)
.L_114:
        /*000c*/ 	.word	0x00000000
        /*0010*/ 	.short	0x0003
        /*0012*/ 	.short	0x0018
        /*0014*/ 	.byte	0x00, 0xf0, 0x11, 0x00


	//----- nvinfo : EIATTR_KPARAM_INFO
	.align		4
.L_115:
        /*0018*/ 	.byte	0x04, 0x17
        /*001a*/ 	.short	(.L_117 - .L_116)
.L_116:
        /*001c*/ 	.word	0x00000000
        /*0020*/ 	.short	0x0002
        /*0022*/ 	.short	0x0010
        /*0024*/ 	.byte	0x00, 0xf5, 0x21, 0x00


	//----- nvinfo : EIATTR_KPARAM_INFO
	.align		4
.L_117:
        /*0028*/ 	.byte	0x04, 0x17
        /*002a*/ 	.short	(.L_119 - .L_118)
.L_118:
        /*002c*/ 	.word	0x00000000
        /*0030*/ 	.short	0x0001
        /*0032*/ 	.short	0x0008
        /*0034*/ 	.byte	0x00, 0xf5, 0x21, 0x00


	//----- nvinfo : EIATTR_KPARAM_INFO
	.align		4
.L_119:
        /*0038*/ 	.byte	0x04, 0x17
        /*003a*/ 	.short	(.L_121 - .L_120)
.L_120:
        /*003c*/ 	.word	0x00000000
        /*0040*/ 	.short	0x0000
        /*0042*/ 	.short	0x0000
        /*0044*/ 	.byte	0x00, 0xf5, 0x21, 0x00


	//----- nvinfo : EIATTR_SPARSE_MMA_MASK
	.align		4
.L_121:
        /*0048*/ 	.byte	0x03, 0x50
        /*004a*/ 	.short	0x0000


	//----- nvinfo : EIATTR_MAXREG_COUNT
	.align		4
        /*004c*/ 	.byte	0x03, 0x1b
        /*004e*/ 	.short	0x00ff


	//----- nvinfo : EIATTR_MERCURY_ISA_VERSION
	.align		4
        /*0050*/ 	.byte	0x03, 0x5f
        /*0052*/ 	.short	0x0101


	//----- nvinfo : EIATTR_VRC_CTA_INIT_COUNT
	.align		4
        /*0054*/ 	.byte	0x02, 0x4a
	.zero		1
	.zero		1


	//----- nvinfo : EIATTR_EXIT_INSTR_OFFSETS
	.align		4
        /*0058*/ 	.byte	0x04, 0x1c
        /*005a*/ 	.short	(.L_123 - .L_122)


	//   ....[0]....
.L_122:
        /*005c*/ 	.word	0x00000070


	//   ....[1]....
        /*0060*/ 	.word	0x00000130


	//----- nvinfo : EIATTR_CBANK_PARAM_SIZE
	.align		4
.L_123:
        /*0064*/ 	.byte	0x03, 0x19
        /*0066*/ 	.short	0x001c


	//----- nvinfo : EIATTR_PARAM_CBANK
	.align		4
        /*0068*/ 	.byte	0x04, 0x0a
        /*006a*/ 	.short	(.L_125 - .L_124)
	.align		4
.L_124:
        /*006c*/ 	.word	index@(.nv.constant0._Z30tensorCoreOutputGradientKernelPKfS0_Pfi)
        /*0070*/ 	.short	0x0380
        /*0072*/ 	.short	0x001c


	//----- nvinfo : EIATTR_SW_WAR
	.align		4
.L_125:
        /*0074*/ 	.byte	0x04, 0x36
        /*0076*/ 	.short	(.L_127 - .L_126)
.L_126:
        /*0078*/ 	.word	0x00000008
.L_127:


//--------------------- .nv.info._Z13softmaxKernelPfi --------------------------
	.section	.nv.info._Z13softmaxKernelPfi,"",@"SHT_CUDA_INFO"
	.sectionflags	@""
	.align	4


	//----- nvinfo : EIATTR_CUDA_API_VERSION
	.align		4
        /*0000*/ 	.byte	0x04, 0x37
        /*0002*/ 	.short	(.L_129 - .L_128)
.L_128:
        /*0004*/ 	.word	0x00000082


	//----- nvinfo : EIATTR_KPARAM_INFO
	.align		4
.L_129:
        /*0008*/ 	.byte	0x04, 0x17
        /*000a*/ 	.short	(.L_131 - .L_130)
.L_130:
        /*000c*/ 	.word	0x00000000
        /*0010*/ 	.short	0x0001
        /*0012*/ 	.short	0x0008
        /*0014*/ 	.byte	0x00, 0xf0, 0x11, 0x00


	//----- nvinfo : EIATTR_KPARAM_INFO
	.align		4
.L_131:
        /*0018*/ 	.byte	0x04, 0x17
        /*001a*/ 	.short	(.L_133 - .L_132)
.L_132:
        /*001c*/ 	.word	0x00000000
        /*0020*/ 	.short	0x0000
        /*0022*/ 	.short	0x0000
        /*0024*/ 	.byte	0x00, 0xf5, 0x21, 0x00


	//----- nvinfo : EIATTR_SPARSE_MMA_MASK
	.align		4
.L_133:
        /*0028*/ 	.byte	0x03, 0x50
        /*002a*/ 	.short	0x0000


	//----- nvinfo : EIATTR_MAXREG_COUNT
	.align		4
        /*002c*/ 	.byte	0x03, 0x1b
        /*002e*/ 	.short	0x00ff


	//----- nvinfo : EIATTR_MERCURY_ISA_VERSION
	.align		4
        /*0030*/ 	.byte	0x03, 0x5f
        /*0032*/ 	.short	0x0101


	//----- nvinfo : EIATTR_VRC_CTA_INIT_COUNT
	.align		4
        /*0034*/ 	.byte	0x02, 0x4a
	.zero		1
	.zero		1


	//----- nvinfo : EIATTR_EXIT_INSTR_OFFSETS
	.align		4
        /*0038*/ 	.byte	0x04, 0x1c
        /*003a*/ 	.short	(.L_135 - .L_134)


	//   ....[0]....
.L_134:
        /*003c*/ 	.word	0x000017a0


	//   ....[1]....
        /*0040*/ 	.word	0x00002650


	//   ....[2]....
        /*0044*/ 	.word	0x00002da0


	//   ....[3]....
        /*0048*/ 	.word	0x00003190


	//   ....[4]....
        /*004c*/ 	.word	0x000032f0


	//----- nvinfo : EIATTR_CRS_STACK_SIZE
	.align		4
.L_135:
        /*0050*/ 	.byte	0x04, 0x1e
        /*0052*/ 	.short	(.L_137 - .L_136)
.L_136:
        /*0054*/ 	.word	0x00000000


	//----- nvinfo : EIATTR_CBANK_PARAM_SIZE
	.align		4
.L_137:
        /*0058*/ 	.byte	0x03, 0x19
        /*005a*/ 	.short	0x000c


	//----- nvinfo : EIATTR_PARAM_CBANK
	.align		4
        /*005c*/ 	.byte	0x04, 0x0a
        /*005e*/ 	.short	(.L_139 - .L_138)
	.align		4
.L_138:
        /*0060*/ 	.word	index@(.nv.constant0._Z13softmaxKernelPfi)
        /*0064*/ 	.short	0x0380
        /*0066*/ 	.short	0x000c


	//----- nvinfo : EIATTR_SW_WAR
	.align		4
.L_139:
        /*0068*/ 	.byte	0x04, 0x36
        /*006a*/ 	.short	(.L_141 - .L_140)
.L_140:
        /*006c*/ 	.word	0x00000008
.L_141:


//--------------------- .nv.info._Z29tensorCoreForwardOutputKernelPKfPK6__halfS0_Pfii --------------------------
	.section	.nv.info._Z29tensorCoreForwardOutputKernelPKfPK6__halfS0_Pfii,"",@"SHT_CUDA_INFO"
	.sectionflags	@""
	.align	4


	//----- nvinfo : EIATTR_CUDA_API_VERSION
	.align		4
        /*0000*/ 	.byte	0x04, 0x37
        /*0002*/ 	.short	(.L_143 - .L_142)
.L_142:
        /*0004*/ 	.word	0x00000082


	//----- nvinfo : EIATTR_KPARAM_INFO
	.align		4
.L_143:
        /*0008*/ 	.byte	0x04, 0x17
        /*000a*/ 	.short	(.L_145 - .L_144)
.L_144:
        /*000c*/ 	.word	0x00000000
        /*0010*/ 	.short	0x0005
        /*0012*/ 	.short	0x0024
        /*0014*/ 	.byte	0x00, 0xf0, 0x11, 0x00


	//----- nvinfo : EIATTR_KPARAM_INFO
	.align		4
.L_145:
        /*0018*/ 	.byte	0x04, 0x17
        /*001a*/ 	.short	(.L_147 - .L_146)
.L_146:
        /*001c*/ 	.word	0x00000000
        /*0020*/ 	.short	0x0004
        /*0022*/ 	.short	0x0020
        /*0024*/ 	.byte	0x00, 0xf0, 0x11, 0x00


	//----- nvinfo : EIATTR_KPARAM_INFO
	.align		4
.L_147:
        /*0028*/ 	.byte	0x04, 0x17
        /*002a*/ 	.short	(.L_149 - .L_148)
.L_148:
        /*002c*/ 	.word	0x00000000
        /*0030*/ 	.short	0x0003
        /*0032*/ 	.short	0x0018
        /*0034*/ 	.byte	0x00, 0xf5, 0x21, 0x00


	//----- nvinfo : EIATTR_KPARAM_INFO
	.align		4
.L_149:
        /*0038*/ 	.byte	0x04, 0x17
        /*003a*/ 	.short	(.L_151 - .L_150)
.L_150:
        /*003c*/ 	.word	0x00000000
        /*0040*/ 	.short	0x0002
        /*0042*/ 	.short	0x0010
        /*0044*/ 	.byte	0x00, 0xf5, 0x21, 0x00


	//----- nvinfo : EIATTR_KPARAM_INFO
	.align		4
.L_151:
        /*0048*/ 	.byte	0x04, 0x17
        /*004a*/ 	.short	(.L_153 - .L_152)
.L_152:
        /*004c*/ 	.word	0x00000000
        /*0050*/ 	.short	0x0001
        /*0052*/ 	.short	0x0008
        /*0054*/ 	.byte	0x00, 0xf5, 0x21, 0x00


	//----- nvinfo : EIATTR_KPARAM_INFO
	.align		4
.L_153:
        /*0058*/ 	.byte	0x04, 0x17
        /*005a*/ 	.short	(.L_155 - .L_154)
.L_154:
        /*005c*/ 	.word	0x00000000
        /*0060*/ 	.short	0x0000
        /*0062*/ 	.short	0x0000
        /*0064*/ 	.byte	0x00, 0xf5, 0x21, 0x00


	//----- nvinfo : EIATTR_SPARSE_MMA_MASK
	.align		4
.L_155:
        /*0068*/ 	.byte	0x03, 0x50
        /*006a*/ 	.short	0x0000


	//----- nvinfo : EIATTR_MAXREG_COUNT
	.align		4
        /*006c*/ 	.byte	0x03, 0x1b
        /*006e*/ 	.short	0x00ff


	//----- nvinfo : EIATTR_MERCURY_ISA_VERSION
	.align		4
        /*0070*/ 	.byte	0x03, 0x5f
        /*0072*/ 	.short	0x0101


	//----- nvinfo : EIATTR_VRC_CTA_INIT_COUNT
	.align		4
        /*0074*/ 	.byte	0x02, 0x4a
	.zero		1
	.zero		1


	//----- nvinfo : EIATTR_EXIT_INSTR_OFFSETS
	.align		4
        /*0078*/ 	.byte	0x04, 0x1c
        /*007a*/ 	.short	(.L_157 - .L_156)


	//   ....[0]....
.L_156:
        /*007c*/ 	.word	0x00000070


	//   ....[1]....
        /*0080*/ 	.word	0x00000c70


	//----- nvinfo : EIATTR_CBANK_PARAM_SIZE
	.align		4
.L_157:
        /*0084*/ 	.byte	0x03, 0x19
        /*0086*/ 	.short	0x0028


	//----- nvinfo : EIATTR_PARAM_CBANK
	.align		4
        /*0088*/ 	.byte	0x04, 0x0a
        /*008a*/ 	.short	(.L_159 - .L_158)
	.align		4
.L_158:
        /*008c*/ 	.word	index@(.nv.constant0._Z29tensorCoreForwardOutputKernelPKfPK6__halfS0_Pfii)
        /*0090*/ 	.short	0x0380
        /*0092*/ 	.short	0x0028


	//----- nvinfo : EIATTR_SW_WAR
	.align		4
.L_159:
        /*0094*/ 	.byte	0x04, 0x36
        /*0096*/ 	.short	(.L_161 - .L_160)
.L_160:
        /*0098*/ 	.word	0x00000008
.L_161:


//--------------------- .nv.info._Z29tensorCoreForwardHiddenKernelPK6__halfS1_PKfPfii --------------------------
	.section	.nv.info._Z29tensorCoreForwardHiddenKernelPK6__halfS1_PKfPfii,"",@"SHT_CUDA_INFO"
	.sectionflags	@""
	.align	4


	//----- nvinfo : EIATTR_CUDA_API_VERSION
	.align		4
        /*0000*/ 	.byte	0x04, 0x37
        /*0002*/ 	.short	(.L_163 - .L_162)
.L_162:
        /*0004*/ 	.word	0x00000082


	//----- nvinfo : EIATTR_KPARAM_INFO
	.align		4
.L_163:
        /*0008*/ 	.byte	0x04, 0x17
        /*000a*/ 	.short	(.L_165 - .L_164)
.L_164:
        /*000c*/ 	.word	0x00000000
        /*0010*/ 	.short	0x0005
        /*0012*/ 	.short	0x0024
        /*0014*/ 	.byte	0x00, 0xf0, 0x11, 0x00


	//----- nvinfo : EIATTR_KPARAM_INFO
	.align		4
.L_165:
        /*0018*/ 	.byte	0x04, 0x17
        /*001a*/ 	.short	(.L_167 - .L_166)
.L_166:
        /*001c*/ 	.word	0x00000000
        /*0020*/ 	.short	0x0004
        /*0022*/ 	.short	0x0020
        /*0024*/ 	.byte	0x00, 0xf0, 0x11, 0x00


	//----- nvinfo : EIATTR_KPARAM_INFO
	.align		4
.L_167:
        /*0028*/ 	.byte	0x04, 0x17
        /*002a*/ 	.short	(.L_169 - .L_168)
.L_168:
        /*002c*/ 	.word	0x00000000
        /*0030*/ 	.short	0x0003
        /*0032*/ 	.short	0x0018
        /*0034*/ 	.byte	0x00, 0xf5, 0x21, 0x00


	//----- nvinfo : EIATTR_KPARAM_INFO
	.align		4
.L_169:
        /*0038*/ 	.byte	0x04, 0x17
        /*003a*/ 	.short	(.L_171 - .L_170)
.L_170:
        /*003c*/ 	.word	0x00000000
        /*0040*/ 	.short	0x0002
        /*0042*/ 	.short	0x0010
        /*0044*/ 	.byte	0x00, 0xf5, 0x21, 0x00


	//----- nvinfo : EIATTR_KPARAM_INFO
	.align		4
.L_171:
        /*0048*/ 	.byte	0x04, 0x17
        /*004a*/ 	.short	(.L_173 - .L_172)
.L_172:
        /*004c*/ 	.word	0x00000000
        /*0050*/ 	.short	0x0001
        /*0052*/ 	.short	0x0008
        /*0054*/ 	.byte	0x00, 0xf5, 0x21, 0x00


	//----- nvinfo : EIATTR_KPARAM_INFO
	.align		4
.L_173:
        /*0058*/ 	.byte	0x04, 0x17
        /*005a*/ 	.short	(.L_175 - .L_174)
.L_174:
        /*005c*/ 	.word	0x00000000
        /*0060*/ 	.short	0x0000
        /*0062*/ 	.short	0x0000
        /*0064*/ 	.byte	0x00, 0xf5, 0x21, 0x00


	//----- nvinfo : EIATTR_SPARSE_MMA_MASK
	.align		4
.L_175:
        /*0068*/ 	.byte	0x03, 0x50
        /*006a*/ 	.short	0x0000


	//----- nvinfo : EIATTR_MAXREG_COUNT
	.align		4
        /*006c*/ 	.byte	0x03, 0x1b
        /*006e*/ 	.short	0x00ff


	//----- nvinfo : EIATTR_MERCURY_ISA_VERSION
	.align		4
        /*0070*/ 	.byte	0x03, 0x5f
        /*0072*/ 	.short	0x0101


	//----- nvinfo : EIATTR_VRC_CTA_INIT_COUNT
	.align		4
        /*0074*/ 	.byte	0x02, 0x4a
	.zero		1
	.zero		1


	//----- nvinfo : EIATTR_EXIT_INSTR_OFFSETS
	.align		4
        /*0078*/ 	.byte	0x04, 0x1c
        /*007a*/ 	.short	(.L_177 - .L_176)


	//   ....[0]....
.L_176:
        /*007c*/ 	.word	0x00000060


	//   ....[1]....
        /*0080*/ 	.word	0x00000f20


	//----- nvinfo : EIATTR_CBANK_PARAM_SIZE
	.align		4
.L_177:
        /*0084*/ 	.byte	0x03, 0x19
        /*0086*/ 	.short	0x0028


	//----- nvinfo : EIATTR_PARAM_CBANK
	.align		4
        /*0088*/ 	.byte	0x04, 0x0a
        /*008a*/ 	.short	(.L_179 - .L_178)
	.align		4
.L_178:
        /*008c*/ 	.word	index@(.nv.constant0._Z29tensorCoreForwardHiddenKernelPK6__halfS1_PKfPfii)
        /*0090*/ 	.short	0x0380
        /*0092*/ 	.short	0x0028


	//----- nvinfo : EIATTR_SW_WAR
	.align		4
.L_179:
        /*0094*/ 	.byte	0x04, 0x36
        /*0096*/ 	.short	(.L_181 - .L_180)
.L_180:
        /*0098*/ 	.word	0x00000008
.L_181:


//--------------------- .nv.callgraph             --------------------------
	.section	.nv.callgraph,"",@"SHT_CUDA_CALLGRAPH"
	.align	4
	.sectionentsize	8
	.align		4
        /*0000*/ 	.word	0x00000000
	.align		4
        /*0004*/ 	.word	0xffffffff
	.align		4
        /*0008*/ 	.word	0x00000000
	.align		4
        /*000c*/ 	.word	0xfffffffe
	.align		4
        /*0010*/ 	.word	0x00000000
	.align		4
        /*0014*/ 	.word	0xfffffffd
	.align		4
        /*0018*/ 	.word	0x00000000
	.align		4
        /*001c*/ 	.word	0xfffffffc


//--------------------- .text._Z35tensorCoreUpdateHiddenWeightsKernelP6__halfPfPKfPKS_fii --------------------------
	.section	.text._Z35tensorCoreUpdateHiddenWeightsKernelP6__halfPfPKfPKS_fii,"ax",@progbits
	.align	128
        .global         _Z35tensorCoreUpdateHiddenWeightsKernelP6__halfPfPKfPKS_fii
        .type           _Z35tensorCoreUpdateHiddenWeightsKernelP6__halfPfPKfPKS_fii,@function
        .size           _Z35tensorCoreUpdateHiddenWeightsKernelP6__halfPfPKfPKS_fii,(.L_x_83 - _Z35tensorCoreUpdateHiddenWeightsKernelP6__halfPfPKfPKS_fii)
        .other          _Z35tensorCoreUpdateHiddenWeightsKernelP6__halfPfPKfPKS_fii,@"STO_CUDA_ENTRY STV_DEFAULT"
_Z35tensorCoreUpdateHiddenWeightsKernelP6__halfPfPKfPKS_fii:
.text._Z35tensorCoreUpdateHiddenWeightsKernelP6__halfPfPKfPKS_fii:
[----:B------:R-:W-:Y:S01]  /*0000*/  LDC R1, c[0x0][0x37c] ;  /* 0x0000df00ff017b82 */ /* 0x000fe20000000800 */
[----:B------:R-:W0:Y:S07]  /*0010*/  S2R R5, SR_TID.Y ;  /* 0x0000000000057919 */ /* 0x000e2e0000002200 */
[----:B------:R-:W1:Y:S01]  /*0020*/  LDC R9, c[0x0][0x360] ;  /* 0x0000d800ff097b82 */ /* 0x000e620000000800 */
[----:B------:R-:W2:Y:S01]  /*0030*/  LDCU UR6, c[0x0][0x3a4] ;  /* 0x00007480ff0677ac */ /* 0x000ea20008000800 */
[----:B------:R-:W-:Y:S01]  /*0040*/  BSSY.RECONVERGENT B0, `(.L_x_0) ;  /* 0x000001f000007945 */ /* 0x000fe20003800200 */
[----:B------:R-:W1:Y:S01]  /*0050*/  S2R R4, SR_TID.X ;  /* 0x0000000000047919 */ /* 0x000e620000002100 */
[----:B------:R-:W3:Y:S04]  /*0060*/  LDCU UR7, c[0x0][0x3a8] ;  /* 0x00007500ff0777ac */ /* 0x000ee80008000800 */
[----:B------:R-:W0:Y:S08]  /*0070*/  S2UR UR5, SR_CTAID.Y ;  /* 0x00000000000579c3 */ /* 0x000e300000002600 */
[----:B------:R-:W0:Y:S08]  /*0080*/  LDC R0, c[0x0][0x364] ;  /* 0x0000d900ff007b82 */ /* 0x000e300000000800 */
[----:B------:R-:W1:Y:S08]  /*0090*/  S2UR UR4, SR_CTAID.X ;  /* 0x00000000000479c3 */ /* 0x000e700000002500 */
[----:B------:R-:W4:Y:S01]  /*00a0*/  LDC.64 R2, c[0x0][0x390] ;  /* 0x0000e400ff027b82 */ /* 0x000f220000000a00 */
[----:B0-----:R-:W-:-:S05]  /*00b0*/  IMAD R0, R0, UR5, R5 ;  /* 0x0000000500007c24 */ /* 0x001fca000f8e0205 */
[----:B--2---:R-:W-:Y:S01]  /*00c0*/  ISETP.GE.AND P1, PT, R0, UR6, PT ;  /* 0x0000000600007c0c */ /* 0x004fe2000bf26270 */
[----:B-1----:R-:W-:Y:S01]  /*00d0*/  IMAD R9, R9, UR4, R4 ;  /* 0x0000000409097c24 */ /* 0x002fe2000f8e0204 */
[----:B------:R-:W0:Y:S04]  /*00e0*/  LDCU.64 UR4, c[0x0][0x358] ;  /* 0x00006b00ff0477ac */ /* 0x000e280008000a00 */
[C---:B---3--:R-:W-:Y:S02]  /*00f0*/  ISETP.GE.OR P1, PT, R9.reuse, UR7, P1 ;  /* 0x0000000709007c0c */ /* 0x048fe40008f26670 */
[C---:B------:R-:W-:Y:S01]  /*0100*/  ISETP.GE.AND P0, PT, R9.reuse, UR7, PT ;  /* 0x0000000709007c0c */ /* 0x040fe2000bf06270 */
[----:B----4-:R-:W-:-:S03]  /*0110*/  IMAD.WIDE R2, R9, 0x4, R2 ;  /* 0x0000000409027825 */ /* 0x010fc600078e0202 */
[----:B------:R-:W-:-:S07]  /*0120*/  ISETP.NE.OR P0, PT, R0, RZ, P0 ;  /* 0x000000ff0000720c */ /* 0x000fce0000705670 */
[----:B------:R-:W-:Y:S06]  /*0130*/  @P1 BRA `(.L_x_1) ;  /* 0x00000000003c1947 */ /* 0x000fec0003800000 */
[----:B------:R-:W1:Y:S01]  /*0140*/  LDC.64 R4, c[0x0][0x398] ;  /* 0x0000e600ff047b82 */ /* 0x000e620000000a00 */
[----:B------:R-:W-:Y:S01]  /*0150*/  IMAD R11, R9, UR6, R0 ;  /* 0x00000006090b7c24 */ /* 0x000fe2000f8e0200 */
[----:B------:R-:W2:Y:S06]  /*0160*/  LDCU UR8, c[0x0][0x3a0] ;  /* 0x00007400ff0877ac */ /* 0x000eac0008000800 */
[----:B------:R-:W3:Y:S01]  /*0170*/  LDC.64 R6, c[0x0][0x380] ;  /* 0x0000e000ff067b82 */ /* 0x000ee20000000a00 */
[----:B-1----:R-:W-:Y:S02]  /*0180*/  IMAD.WIDE.U32 R4, R0, 0x2, R4 ;  /* 0x0000000200047825 */ /* 0x002fe400078e0004 */
[----:B0-----:R-:W2:Y:S04]  /*0190*/  LDG.E.CONSTANT R0, desc[UR4][R2.64] ;  /* 0x0000000402007981 */ /* 0x001ea8000c1e9900 */
[----:B------:R-:W4:Y:S01]  /*01a0*/  LDG.E.U16.CONSTANT R4, desc[UR4][R4.64] ;  /* 0x0000000404047981 */ /* 0x000f22000c1e9500 */
[----:B---3--:R-:W-:-:S05]  /*01b0*/  IMAD.WIDE R6, R11, 0x2, R6 ;  /* 0x000000020b067825 */ /* 0x008fca00078e0206 */
[----:B------:R-:W3:Y:S01]  /*01c0*/  LDG.E.U16 R8, desc[UR4][R6.64] ;  /* 0x0000000406087981 */ /* 0x000ee2000c1e1500 */
[----:B--2---:R-:W-:Y:S01]  /*01d0*/  FMUL R0, R0, UR8 ;  /* 0x0000000800007c20 */ /* 0x004fe20008400000 */
[----:B----4-:R-:W-:Y:S02]  /*01e0*/  HADD2.F32 R11, -RZ, R4.H0_H0 ;  /* 0x20000004ff0b7230 */ /* 0x010fe40000004100 */
[----:B---3--:R-:W-:-:S05]  /*01f0*/  HADD2.F32 R13, -RZ, R8.H0_H0 ;  /* 0x20000008ff0d7230 */ /* 0x008fca0000004100 */
[----:B------:R-:W-:-:S05]  /*0200*/  FFMA R0, -R0, R11, R13 ;  /* 0x0000000b00007223 */ /* 0x000fca000000010d */
[----:B------:R-:W-:-:S05]  /*0210*/  F2FP.F16.F32.PACK_AB R0, RZ, R0 ;  /* 0x00000000ff00723e */ /* 0x000fca00000000ff */
[----:B------:R1:W-:Y:S02]  /*0220*/  STG.E.U16 desc[UR4][R6.64], R0 ;  /* 0x0000000006007986 */ /* 0x0003e4000c101504 */
.L_x_1:
[----:B0-----:R-:W-:Y:S05]  /*0230*/  BSYNC.RECONVERGENT B0 ;  /* 0x0000000000007941 */ /* 0x001fea0003800200 */
.L_x_0:
[----:B------:R-:W-:Y:S05]  /*0240*/  @P0 EXIT ;  /* 0x000000000000094d */ /* 0x000fea0003800000 */
[----:B------:R-:W0:Y:S01]  /*0250*/  LDC.64 R4, c[0x0][0x388] ;  /* 0x0000e200ff047b82 */ /* 0x000e220000000a00 */
[----:B-1----:R-:W2:Y:S01]  /*0260*/  LDG.E.CONSTANT R7, desc[UR4][R2.64] ;  /* 0x0000000402077981 */ /* 0x002ea2000c1e9900 */
[----:B------:R-:W2:Y:S01]  /*0270*/  LDCU UR6, c[0x0][0x3a0] ;  /* 0x00007400ff0677ac */ /* 0x000ea20008000800 */
[----:B0-----:R-:W-:-:S05]  /*0280*/  IMAD.WIDE R4, R9, 0x4, R4 ;  /* 0x0000000409047825 */ /* 0x001fca00078e0204 */
[----:B------:R-:W2:Y:S02]  /*0290*/  LDG.E R0, desc[UR4][R4.64] ;  /* 0x0000000404007981 */ /* 0x000ea4000c1e1900 */
[----:B--2---:R-:W-:-:S05]  /*02a0*/  FFMA R7, -R7, UR6, R0 ;  /* 0x0000000607077c23 */ /* 0x004fca0008000100 */
[----:B------:R-:W-:Y:S01]  /*02b0*/  STG.E desc[UR4][R4.64], R7 ;  /* 0x0000000704007986 */ /* 0x000fe2000c101904 */
[----:B------:R-:W-:Y:S05]  /*02c0*/  EXIT ;  /* 0x000000000000794d */ /* 0x000fea0003800000 */
.L_x_2:
[----:B------:R-:W-:-:S00]  /*02d0*/  BRA `(.L_x_2) ;  /* 0xfffffffc00fc7947 */ /* 0x000fc0000383ffff */
[----:B------:R-:W-:-:S00]  /*02e0*/  NOP ;  /* 0x0000000000007918 */ /* 0x000fc00000000000 */
        /* <DEDUP_REMOVED lines=9> */
.L_x_83:


//--------------------- .text._Z35tensorCoreUpdateOutputWeightsKernelP6__halfPfPKfS3_fii --------------------------
	.section	.text._Z35tensorCoreUpdateOutputWeightsKernelP6__halfPfPKfS3_fii,"ax",@progbits
	.align	128
        .global         _Z35tensorCoreUpdateOutputWeightsKernelP6__halfPfPKfS3_fii
        .type           _Z35tensorCoreUpdateOutputWeightsKernelP6__halfPfPKfS3_fii,@function
        .size           _Z35tensorCoreUpdateOutputWeightsKernelP6__halfPfPKfS3_fii,(.L_x_84 - _Z35tensorCoreUpdateOutputWeightsKernelP6__halfPfPKfS3_fii)
        .other          _Z35tensorCoreUpdateOutputWeightsKernelP6__halfPfPKfS3_fii,@"STO_CUDA_ENTRY STV_DEFAULT"
_Z35tensorCoreUpdateOutputWeightsKernelP6__halfPfPKfS3_fii:
.text._Z35tensorCoreUpdateOutputWeightsKernelP6__halfPfPKfS3_fii:
        /* <DEDUP_REMOVED lines=24> */
[----:B-1----:R-:W-:-:S05]  /*0180*/  IMAD.WIDE R6, R11, 0x2, R6 ;  /* 0x000000020b067825 */ /* 0x002fca00078e0206 */
[----:B0-----:R-:W4:Y:S01]  /*0190*/  LDG.E.U16 R8, desc[UR4][R6.64] ;  /* 0x0000000406087981 */ /* 0x001f22000c1e1500 */
[----:B---3--:R-:W-:-:S03]  /*01a0*/  IMAD.WIDE.U32 R4, R0, 0x4, R4 ;  /* 0x0000000400047825 */ /* 0x008fc600078e0004 */
[----:B------:R-:W2:Y:S04]  /*01b0*/  LDG.E.CONSTANT R0, desc[UR4][R2.64] ;  /* 0x0000000402007981 */ /* 0x000ea8000c1e9900 */
[----:B------:R-:W3:Y:S01]  /*01c0*/  LDG.E.CONSTANT R5, desc[UR4][R4.64] ;  /* 0x0000000404057981 */ /* 0x000ee2000c1e9900 */
[----:B----4-:R-:W-:Y:S02]  /*01d0*/  HADD2.F32 R11, -RZ, R8.H0_H0 ;  /* 0x20000008ff0b7230 */ /* 0x010fe40000004100 */
[----:B--2---:R-:W-:-:S04]  /*01e0*/  FMUL R0, R0, UR8 ;  /* 0x0000000800007c20 */ /* 0x004fc80008400000 */
[----:B---3--:R-:W-:-:S05]  /*01f0*/  FFMA R0, -R0, R5, R11 ;  /* 0x0000000500007223 */ /* 0x008fca000000010b */
[----:B------:R-:W-:-:S05]  /*0200*/  F2FP.F16.F32.PACK_AB R0, RZ, R0 ;  /* 0x00000000ff00723e */ /* 0x000fca00000000ff */
[----:B------:R1:W-:Y:S02]  /*0210*/  STG.E.U16 desc[UR4][R6.64], R0 ;  /* 0x0000000006007986 */ /* 0x0003e4000c101504 */
.L_x_4:
[----:B0-----:R-:W-:Y:S05]  /*0220*/  BSYNC.RECONVERGENT B0 ;  /* 0x0000000000007941 */ /* 0x001fea0003800200 */
.L_x_3:
        /* <DEDUP_REMOVED lines=9> */
.L_x_5:
        /* <DEDUP_REMOVED lines=12> */
.L_x_84:


//--------------------- .text._Z30tensorCoreHiddenGradientKernelPKfPK6__halfS0_Pfii --------------------------
	.section	.text._Z30tensorCoreHiddenGradientKernelPKfPK6__halfS0_Pfii,"ax",@progbits
	.align	128
        .global         _Z30tensorCoreHiddenGradientKernelPKfPK6__halfS0_Pfii
        .type           _Z30tensorCoreHiddenGradientKernelPKfPK6__halfS0_Pfii,@function
        .size           _Z30tensorCoreHiddenGradientKernelPKfPK6__halfS0_Pfii,(.L_x_85 - _Z30tensorCoreHiddenGradientKernelPKfPK6__halfS0_Pfii)
        .other          _Z30tensorCoreHiddenGradientKernelPKfPK6__halfS0_Pfii,@"STO_CUDA_ENTRY STV_DEFAULT"
_Z30tensorCoreHiddenGradientKernelPKfPK6__halfS0_Pfii:
.text._Z30tensorCoreHiddenGradientKernelPKfPK6__halfS0_Pfii:
[----:B------:R-:W-:Y:S01]  /*0000*/  LDC R1, c[0x0][0x37c] ;  /* 0x0000df00ff017b82 */ /* 0x000fe20000000800 */
[----:B------:R-:W0:Y:S07]  /*0010*/  S2R R0, SR_CTAID.Y ;  /* 0x0000000000007919 */ /* 0x000e2e0000002600 */
[----:B------:R-:W1:Y:S01]  /*0020*/  LDC R2, c[0x0][0x3a0] ;  /* 0x0000e800ff027b82 */ /* 0x000e620000000800 */
[----:B------:R-:W0:Y:S02]  /*0030*/  S2R R3, SR_TID.Y ;  /* 0x0000000000037919 */ /* 0x000e240000002200 */
[----:B0-----:R-:W-:-:S04]  /*0040*/  LEA R5, R0, R3, 0x4 ;  /* 0x0000000300057211 */ /* 0x001fc800078e20ff */
[----:B-1----:R-:W-:-:S13]  /*0050*/  ISETP.GE.AND P0, PT, R5, R2, PT ;  /* 0x000000020500720c */ /* 0x002fda0003f06270 */
[----:B------:R-:W-:Y:S05]  /*0060*/  @P0 EXIT ;  /* 0x000000000000094d */ /* 0x000fea0003800000 */
[----:B------:R-:W0:Y:S01]  /*0070*/  LDCU UR6, c[0x0][0x3a4] ;  /* 0x00007480ff0677ac */ /* 0x000e220008000800 */
[----:B------:R-:W-:Y:S01]  /*0080*/  HFMA2 R27, -RZ, RZ, 0, 0 ;  /* 0x00000000ff1b7431 */ /* 0x000fe200000001ff */
[----:B------:R-:W1:Y:S01]  /*0090*/  LDCU.64 UR10, c[0x0][0x358] ;  /* 0x00006b00ff0a77ac */ /* 0x000e620008000a00 */
[----:B0-----:R-:W-:-:S09]  /*00a0*/  UISETP.GE.AND UP0, UPT, UR6, 0x1, UPT ;  /* 0x000000010600788c */ /* 0x001fd2000bf06270 */
[----:B-1----:R-:W-:Y:S05]  /*00b0*/  BRA.U !UP0, `(.L_x_6) ;  /* 0x0000000d08347547 */ /* 0x002fea000b800000 */
[----:B------:R-:W-:Y:S01]  /*00c0*/  UISETP.GE.U32.AND UP1, UPT, UR6, 0x10, UPT ;  /* 0x000000100600788c */ /* 0x000fe2000bf26070 */
[----:B------:R-:W-:Y:S01]  /*00d0*/  MOV R27, RZ ;  /* 0x000000ff001b7202 */ /* 0x000fe20000000f00 */
[----:B------:R-:W-:Y:S01]  /*00e0*/  ULOP3.LUT UR7, UR6, 0xf, URZ, 0xc0, !UPT ;  /* 0x0000000f06077892 */ /* 0x000fe2000f8ec0ff */
[----:B------:R-:W-:-:S03]  /*00f0*/  MOV R4, RZ ;  /* 0x000000ff00047202 */ /* 0x000fc60000000f00 */
[----:B------:R-:W-:-:S03]  /*0100*/  UISETP.NE.AND UP0, UPT, UR7, URZ, UPT ;  /* 0x000000ff0700728c */ /* 0x000fc6000bf05270 */
[----:B------:R-:W-:Y:S08]  /*0110*/  BRA.U !UP1, `(.L_x_7) ;  /* 0x0000000509847547 */ /* 0x000ff0000b800000 */
[----:B------:R-:W0:Y:S01]  /*0120*/  LDCU.64 UR4, c[0x0][0x390] ;  /* 0x00007200ff0477ac */ /* 0x000e220008000a00 */
[----:B------:R-:W-:Y:S02]  /*0130*/  MOV R27, RZ ;  /* 0x000000ff001b7202 */ /* 0x000fe40000000f00 */
[----:B------:R-:W-:Y:S01]  /*0140*/  MOV R7, R5 ;  /* 0x0000000500077202 */ /* 0x000fe20000000f00 */
[----:B------:R-:W-:-:S04]  /*0150*/  ULOP3.LUT UR8, UR6, 0x7ffffff0, URZ, 0xc0, !UPT ;  /* 0x7ffffff006087892 */ /* 0x000fc8000f8ec0ff */
[----:B------:R-:W-:Y:S02]  /*0160*/  UIADD3 UR9, UPT, UPT, -UR8, URZ, URZ ;  /* 0x000000ff08097290 */ /* 0x000fe4000fffe1ff */
[----:B------:R-:W-:Y:S01]  /*0170*/  MOV R4, UR8 ;  /* 0x0000000800047c02 */ /* 0x000fe20008000f00 */
[----:B0-----:R-:W-:-:S04]  /*0180*/  UIADD3 UR4, UP1, UPT, UR4, 0x20, URZ ;  /* 0x0000002004047890 */ /* 0x001fc8000ff3e0ff */
[----:B------:R-:W-:Y:S02]  /*0190*/  UIADD3.X UR5, UPT, UPT, URZ, UR5, URZ, UP1, !UPT ;  /* 0x00000005ff057290 */ /* 0x000fe40008ffe4ff */
[----:B------:R-:W-:-:S04]  /*01a0*/  MOV R12, UR4 ;  /* 0x00000004000c7c02 */ /* 0x000fc80008000f00 */
[----:B------:R-:W-:-:S07]  /*01b0*/  MOV R13, UR5 ;  /* 0x00000005000d7c02 */ /* 0x000fce0008000f00 */
.L_x_8:
[----:B------:R-:W0:Y:S01]  /*01c0*/  LDC.64 R8, c[0x0][0x388] ;  /* 0x0000e200ff087b82 */ /* 0x000e220000000a00 */
[----:B------:R-:W2:Y:S04]  /*01d0*/  LDG.E.CONSTANT R29, desc[UR10][R12.64+-0x20] ;  /* 0xffffe00a0c1d7981 */ /* 0x000ea8000c1e9900 */
[----:B------:R-:W3:Y:S04]  /*01e0*/  LDG.E.CONSTANT R21, desc[UR10][R12.64+-0x1c] ;  /* 0xffffe40a0c157981 */ /* 0x000ee8000c1e9900 */
[----:B------:R-:W4:Y:S04]  /*01f0*/  LDG.E.CONSTANT R19, desc[UR10][R12.64+-0x18] ;  /* 0xffffe80a0c137981 */ /* 0x000f28000c1e9900 */
[----:B------:R-:W5:Y:S04]  /*0200*/  LDG.E.CONSTANT R6, desc[UR10][R12.64+-0x14] ;  /* 0xffffec0a0c067981 */ /* 0x000f68000c1e9900 */
[----:B------:R-:W5:Y:S04]  /*0210*/  LDG.E.CONSTANT R20, desc[UR10][R12.64+-0xc] ;  /* 0xfffff40a0c147981 */ /* 0x000f68000c1e9900 */
[----:B------:R-:W5:Y:S01]  /*0220*/  LDG.E.CONSTANT R25, desc[UR10][R12.64+-0x8] ;  /* 0xfffff80a0c197981 */ /* 0x000f62000c1e9900 */
[----:B0-----:R-:W-:-:S05]  /*0230*/  IMAD.WIDE R8, R7, 0x2, R8 ;  /* 0x0000000207087825 */ /* 0x001fca00078e0208 */
[----:B------:R-:W2:Y:S01]  /*0240*/  LDG.E.U16.CONSTANT R26, desc[UR10][R8.64] ;  /* 0x0000000a081a7981 */ /* 0x000ea2000c1e9500 */
[----:B------:R-:W-:-:S05]  /*0250*/  IMAD.WIDE R10, R2, 0x2, R8 ;  /* 0x00000002020a7825 */ /* 0x000fca00078e0208 */
[----:B------:R-:W3:Y:S01]  /*0260*/  LDG.E.U16.CONSTANT R28, desc[UR10][R10.64] ;  /* 0x0000000a0a1c7981 */ /* 0x000ee2000c1e9500 */
[----:B------:R-:W-:-:S03]  /*0270*/  IMAD.WIDE R22, R2, 0x2, R10 ;  /* 0x0000000202167825 */ /* 0x000fc600078e020a */
[----:B------:R-:W5:Y:S01]  /*0280*/  LDG.E.CONSTANT R9, desc[UR10][R12.64+-0x10] ;  /* 0xfffff00a0c097981 */ /* 0x000f62000c1e9900 */
[----:B------:R-:W-:-:S03]  /*0290*/  IMAD.WIDE R16, R2, 0x2, R22 ;  /* 0x0000000202107825 */ /* 0x000fc600078e0216 */
[----:B------:R-:W4:Y:S04]  /*02a0*/  LDG.E.U16.CONSTANT R24, desc[UR10][R22.64] ;  /* 0x0000000a16187981 */ /* 0x000f28000c1e9500 */
[----:B------:R-:W5:Y:S01]  /*02b0*/  LDG.E.U16.CONSTANT R18, desc[UR10][R16.64] ;  /* 0x0000000a10127981 */ /* 0x000f62000c1e9500 */
[----:B------:R-:W-:-:S05]  /*02c0*/  IMAD.WIDE R14, R2, 0x2, R16 ;  /* 0x00000002020e7825 */ /* 0x000fca00078e0210 */
[----:B------:R0:W5:Y:S02]  /*02d0*/  LDG.E.U16.CONSTANT R8, desc[UR10][R14.64] ;  /* 0x0000000a0e087981 */ /* 0x000164000c1e9500 */
[----:B0-----:R-:W-:-:S05]  /*02e0*/  IMAD.WIDE R14, R2, 0x2, R14 ;  /* 0x00000002020e7825 */ /* 0x001fca00078e020e */
[----:B------:R-:W5:Y:S01]  /*02f0*/  LDG.E.U16.CONSTANT R10, desc[UR10][R14.64] ;  /* 0x0000000a0e0a7981 */ /* 0x000f62000c1e9500 */
[----:B------:R-:W-:-:S05]  /*0300*/  IMAD.WIDE R16, R2, 0x2, R14 ;  /* 0x0000000202107825 */ /* 0x000fca00078e020e */
[----:B------:R2:W5:Y:S01]  /*0310*/  LDG.E.U16.CONSTANT R11, desc[UR10][R16.64] ;  /* 0x0000000a100b7981 */ /* 0x000562000c1e9500 */
[----:B------:R-:W-:-:S04]  /*0320*/  IMAD.WIDE R22, R2, 0x2, R16 ;  /* 0x0000000202167825 */ /* 0x000fc800078e0210 */
[----:B--2---:R-:W-:Y:S02]  /*0330*/  HADD2.F32 R16, -RZ, R26.H0_H0 ;  /* 0x2000001aff107230 */ /* 0x004fe40000004100 */
[----:B------:R0:W2:Y:S03]  /*0340*/  LDG.E.U16.CONSTANT R26, desc[UR10][R22.64] ;  /* 0x0000000a161a7981 */ /* 0x0000a6000c1e9500 */
[----:B------:R-:W-:Y:S02]  /*0350*/  FFMA R29, R16, R29, R27 ;  /* 0x0000001d101d7223 */ /* 0x000fe4000000001b */
[----:B------:R-:W2:Y:S01]  /*0360*/  LDG.E.CONSTANT R27, desc[UR10][R12.64+-0x4] ;  /* 0xfffffc0a0c1b7981 */ /* 0x000ea2000c1e9900 */
[----:B---3--:R-:W-:Y:S02]  /*0370*/  HADD2.F32 R28, -RZ, R28.H0_H0 ;  /* 0x2000001cff1c7230 */ /* 0x008fe40000004100 */
[----:B------:R-:W-:-:S04]  /*0380*/  IMAD.WIDE R14, R2, 0x2, R22 ;  /* 0x00000002020e7825 */ /* 0x000fc800078e0216 */
[----:B------:R-:W-:Y:S01]  /*0390*/  FFMA R28, R28, R21, R29 ;  /* 0x000000151c1c7223 */ /* 0x000fe2000000001d */
[----:B----4-:R-:W-:Y:S02]  /*03a0*/  HADD2.F32 R21, -RZ, R24.H0_H0 ;  /* 0x20000018ff157230 */ /* 0x010fe40000004100 */
[C---:B------:R-:W-:Y:S02]  /*03b0*/  IMAD.WIDE R16, R2.reuse, 0x2, R14 ;  /* 0x0000000202107825 */ /* 0x040fe400078e020e */
[----:B------:R-:W3:Y:S02]  /*03c0*/  LDG.E.U16.CONSTANT R14, desc[UR10][R14.64] ;  /* 0x0000000a0e0e7981 */ /* 0x000ee4000c1e9500 */
[----:B------:R-:W-:Y:S01]  /*03d0*/  FFMA R21, R21, R19, R28 ;  /* 0x0000001315157223 */ /* 0x000fe2000000001c */
[----:B-----5:R-:W-:Y:S02]  /*03e0*/  HADD2.F32 R24, -RZ, R18.H0_H0 ;  /* 0x20000012ff187230 */ /* 0x020fe40000004100 */
[----:B------:R-:W-:Y:S01]  /*03f0*/  IMAD.WIDE R18, R2, 0x2, R16 ;  /* 0x0000000202127825 */ /* 0x000fe200078e0210 */
[----:B------:R-:W4:Y:S03]  /*0400*/  LDG.E.CONSTANT R28, desc[UR10][R12.64+0x1c] ;  /* 0x00001c0a0c1c7981 */ /* 0x000f26000c1e9900 */
[----:B------:R-:W-:Y:S01]  /*0410*/  FFMA R6, R24, R6, R21 ;  /* 0x0000000618067223 */ /* 0x000fe20000000015 */
[----:B------:R-:W-:Y:S01]  /*0420*/  HADD2.F32 R29, -RZ, R8.H0_H0 ;  /* 0x20000008ff1d7230 */ /* 0x000fe20000004100 */
[----:B------:R-:W5:Y:S01]  /*0430*/  LDG.E.U16.CONSTANT R16, desc[UR10][R16.64] ;  /* 0x0000000a10107981 */ /* 0x000f62000c1e9500 */
[----:B0-----:R-:W-:-:S04]  /*0440*/  IMAD.WIDE R22, R2, 0x2, R18 ;  /* 0x0000000202167825 */ /* 0x001fc800078e0212 */
[----:B------:R-:W-:Y:S01]  /*0450*/  FFMA R29, R29, R9, R6 ;  /* 0x000000091d1d7223 */ /* 0x000fe20000000006 */
[----:B------:R0:W4:Y:S01]  /*0460*/  LDG.E.U16.CONSTANT R24, desc[UR10][R18.64] ;  /* 0x0000000a12187981 */ /* 0x000122000c1e9500 */
[----:B------:R-:W-:-:S03]  /*0470*/  IMAD.WIDE R8, R2, 0x2, R22 ;  /* 0x0000000202087825 */ /* 0x000fc600078e0216 */
[----:B------:R-:W4:Y:S01]  /*0480*/  LDG.E.CONSTANT R6, desc[UR10][R12.64] ;  /* 0x0000000a0c067981 */ /* 0x000f22000c1e9900 */
[----:B------:R-:W-:-:S03]  /*0490*/  HADD2.F32 R10, -RZ, R10.H0_H0 ;  /* 0x2000000aff0a7230 */ /* 0x000fc60000004100 */
[----:B------:R-:W4:Y:S02]  /*04a0*/  LDG.E.CONSTANT R15, desc[UR10][R12.64+0x4] ;  /* 0x0000040a0c0f7981 */ /* 0x000f24000c1e9900 */
[----:B------:R-:W-:Y:S01]  /*04b0*/  FFMA R20, R10, R20, R29 ;  /* 0x000000140a147223 */ /* 0x000fe2000000001d */
[----:B------:R-:W-:Y:S01]  /*04c0*/  HADD2.F32 R21, -RZ, R11.H0_H0 ;  /* 0x2000000bff157230 */ /* 0x000fe20000004100 */
[----:B------:R-:W4:Y:S01]  /*04d0*/  LDG.E.U16.CONSTANT R22, desc[UR10][R22.64] ;  /* 0x0000000a16167981 */ /* 0x000f22000c1e9500 */
[----:B------:R-:W-:-:S03]  /*04e0*/  IMAD.WIDE R10, R2, 0x2, R8 ;  /* 0x00000002020a7825 */ /* 0x000fc600078e0208 */
[----:B------:R-:W4:Y:S01]  /*04f0*/  LDG.E.CONSTANT R17, desc[UR10][R12.64+0x8] ;  /* 0x0000080a0c117981 */ /* 0x000f22000c1e9900 */
[----:B------:R-:W-:Y:S01]  /*0500*/  FFMA R20, R21, R25, R20 ;  /* 0x0000001915147223 */ /* 0x000fe20000000014 */
[----:B0-----:R-:W-:Y:S02]  /*0510*/  IMAD.WIDE R18, R2, 0x2, R10 ;  /* 0x0000000202127825 */ /* 0x001fe400078e020a */
[----:B------:R-:W4:Y:S04]  /*0520*/  LDG.E.U16.CONSTANT R8, desc[UR10][R8.64] ;  /* 0x0000000a08087981 */ /* 0x000f28000c1e9500 */
[----:B------:R-:W4:Y:S04]  /*0530*/  LDG.E.CONSTANT R25, desc[UR10][R12.64+0xc] ;  /* 0x00000c0a0c197981 */ /* 0x000f28000c1e9900 */
[----:B------:R5:W4:Y:S04]  /*0540*/  LDG.E.U16.CONSTANT R10, desc[UR10][R10.64] ;  /* 0x0000000a0a0a7981 */ /* 0x000b28000c1e9500 */
[----:B------:R-:W4:Y:S04]  /*0550*/  LDG.E.CONSTANT R23, desc[UR10][R12.64+0x10] ;  /* 0x0000100a0c177981 */ /* 0x000f28000c1e9900 */
[----:B------:R-:W4:Y:S01]  /*0560*/  LDG.E.CONSTANT R9, desc[UR10][R12.64+0x14] ;  /* 0x0000140a0c097981 */ /* 0x000f22000c1e9900 */
[----:B--2---:R-:W-:-:S03]  /*0570*/  HADD2.F32 R21, -RZ, R26.H0_H0 ;  /* 0x2000001aff157230 */ /* 0x004fc60000004100 */
[----:B------:R0:W2:Y:S02]  /*0580*/  LDG.E.CONSTANT R26, desc[UR10][R12.64+0x18] ;  /* 0x0000180a0c1a7981 */ /* 0x0000a4000c1e9900 */
[----:B------:R-:W-:Y:S01]  /*0590*/  FFMA R27, R21, R27, R20 ;  /* 0x0000001b151b7223 */ /* 0x000fe20000000014 */
[----:B------:R-:W-:Y:S02]  /*05a0*/  IMAD.WIDE R20, R2, 0x2, R18 ;  /* 0x0000000202147825 */ /* 0x000fe400078e0212 */
[----:B------:R-:W2:Y:S04]  /*05b0*/  LDG.E.U16.CONSTANT R18, desc[UR10][R18.64] ;  /* 0x0000000a12127981 */ /* 0x000ea8000c1e9500 */
[----:B------:R-:W2:Y:S01]  /*05c0*/  LDG.E.U16.CONSTANT R20, desc[UR10][R20.64] ;  /* 0x0000000a14147981 */ /* 0x000ea2000c1e9500 */
[----:B---3--:R-:W-:-:S02]  /*05d0*/  HADD2.F32 R14, -RZ, R14.H0_H0 ;  /* 0x2000000eff0e7230 */ /* 0x008fc40000004100 */
[----:B-----5:R-:W-:-:S03]  /*05e0*/  HADD2.F32 R11, -RZ, R16.H0_H0 ;  /* 0x20000010ff0b7230 */ /* 0x020fc60000004100 */
[----:B----4-:R-:W-:Y:S01]  /*05f0*/  FFMA R6, R14, R6, R27 ;  /* 0x000000060e067223 */ /* 0x010fe2000000001b */
[----:B------:R-:W-:-:S03]  /*0600*/  HADD2.F32 R27, -RZ, R24.H0_H0 ;  /* 0x20000018ff1b7230 */ /* 0x000fc60000004100 */
[----:B------:R-:W-:Y:S01]  /*0610*/  FFMA R6, R11, R15, R6 ;  /* 0x0000000f0b067223 */ /* 0x000fe20000000006 */
[----:B------:R-:W-:-:S03]  /*0620*/  HADD2.F32 R11, -RZ, R22.H0_H0 ;  /* 0x20000016ff0b7230 */ /* 0x000fc60000004100 */
[----:B------:R-:W-:Y:S01]  /*0630*/  FFMA R6, R27, R17, R6 ;  /* 0x000000111b067223 */ /* 0x000fe20000000006 */
[----:B------:R-:W-:Y:S01]  /*0640*/  UIADD3 UR9, UPT, UPT, UR9, 0x10, URZ ;  /* 0x0000001009097890 */ /* 0x000fe2000fffe0ff */
[----:B------:R-:W-:Y:S02]  /*0650*/  HADD2.F32 R15, -RZ, R8.H0_H0 ;  /* 0x20000008ff0f7230 */ /* 0x000fe40000004100 */
[----:B------:R-:W-:Y:S01]  /*0660*/  FFMA R6, R11, R25, R6 ;  /* 0x000000190b067223 */ /* 0x000fe20000000006 */
[----:B------:R-:W-:Y:S01]  /*0670*/  UISETP.NE.AND UP1, UPT, UR9, URZ, UPT ;  /* 0x000000ff0900728c */ /* 0x000fe2000bf25270 */
[----:B------:R-:W-:Y:S02]  /*0680*/  HADD2.F32 R11, -RZ, R10.H0_H0 ;  /* 0x2000000aff0b7230 */ /* 0x000fe40000004100 */
[----:B------:R-:W-:-:S04]  /*0690*/  FFMA R6, R15, R23, R6 ;  /* 0x000000170f067223 */ /* 0x000fc80000000006 */
[----:B------:R-:W-:Y:S01]  /*06a0*/  FFMA R9, R11, R9, R6 ;  /* 0x000000090b097223 */ /* 0x000fe20000000006 */
[----:B0-----:R-:W-:Y:S02]  /*06b0*/  IADD3 R12, P0, PT, R12, 0x40, RZ ;  /* 0x000000400c0c7810 */ /* 0x001fe40007f1e0ff */
[----:B------:R-:W-:Y:S02]  /*06c0*/  LEA R7, R2, R7, 0x4 ;  /* 0x0000000702077211 */ /* 0x000fe400078e20ff */
[----:B------:R-:W-:Y:S01]  /*06d0*/  IADD3.X R13, PT, PT, RZ, R13, RZ, P0, !PT ;  /* 0x0000000dff0d7210 */ /* 0x000fe200007fe4ff */
[----:B--2---:R-:W-:Y:S02]  /*06e0*/  HADD2.F32 R18, -RZ, R18.H0_H0 ;  /* 0x20000012ff127230 */ /* 0x004fe40000004100 */
[----:B------:R-:W-:-:S03]  /*06f0*/  HADD2.F32 R20, -RZ, R20.H0_H0 ;  /* 0x20000014ff147230 */ /* 0x000fc60000004100 */
[----:B------:R-:W-:-:S04]  /*0700*/  FFMA R9, R18, R26, R9 ;  /* 0x0000001a12097223 */ /* 0x000fc80000000009 */
[----:B------:R-:W-:Y:S01]  /*0710*/  FFMA R27, R20, R28, R9 ;  /* 0x0000001c141b7223 */ /* 0x000fe20000000009 */
[----:B------:R-:W-:Y:S06]  /*0720*/  BRA.U UP1, `(.L_x_8) ;  /* 0xfffffff901a47547 */ /* 0x000fec000b83ffff */
.L_x_7:
[----:B------:R-:W-:Y:S05]  /*0730*/  BRA.U !UP0, `(.L_x_6) ;  /* 0x0000000508947547 */ /* 0x000fea000b800000 */
[----:B------:R-:W-:Y:S02]  /*0740*/  UISETP.GE.U32.AND UP0, UPT, UR7, 0x8, UPT ;  /* 0x000000080700788c */ /* 0x000fe4000bf06070 */
[----:B------:R-:W-:-:S04]  /*0750*/  ULOP3.LUT UR5, UR6, 0x7, URZ, 0xc0, !UPT ;  /* 0x0000000706057892 */ /* 0x000fc8000f8ec0ff */
[----:B------:R-:W-:-:S03]  /*0760*/  UISETP.NE.AND UP1, UPT, UR5, URZ, UPT ;  /* 0x000000ff0500728c */ /* 0x000fc6000bf25270 */
[----:B------:R-:W-:Y:S08]  /*0770*/  BRA.U !UP0, `(.L_x_9) ;  /* 0x0000000108b47547 */ /* 0x000ff0000b800000 */
[----:B------:R-:W0:Y:S01]  /*0780*/  LDC.64 R14, c[0x0][0x388] ;  /* 0x0000e200ff0e7b82 */ /* 0x000e220000000a00 */
[----:B------:R-:W-:-:S07]  /*0790*/  IMAD R9, R4, R2, R5 ;  /* 0x0000000204097224 */ /* 0x000fce00078e0205 */
[----:B------:R-:W1:Y:S01]  /*07a0*/  LDC.64 R6, c[0x0][0x390] ;  /* 0x0000e400ff067b82 */ /* 0x000e620000000a00 */
[----:B0-----:R-:W-:-:S05]  /*07b0*/  IMAD.WIDE R14, R9, 0x2, R14 ;  /* 0x00000002090e7825 */ /* 0x001fca00078e020e */
[----:B------:R0:W2:Y:S01]  /*07c0*/  LDG.E.U16.CONSTANT R19, desc[UR10][R14.64] ;  /* 0x0000000a0e137981 */ /* 0x0000a2000c1e9500 */
[----:B------:R-:W-:-:S04]  /*07d0*/  IMAD.WIDE R16, R2, 0x2, R14 ;  /* 0x0000000202107825 */ /* 0x000fc800078e020e */
[----:B-1----:R-:W-:Y:S01]  /*07e0*/  IMAD.WIDE.U32 R6, R4, 0x4, R6 ;  /* 0x0000000404067825 */ /* 0x002fe200078e0006 */
[----:B------:R1:W3:Y:S03]  /*07f0*/  LDG.E.U16.CONSTANT R20, desc[UR10][R16.64] ;  /* 0x0000000a10147981 */ /* 0x0002e6000c1e9500 */
[C---:B------:R-:W-:Y:S01]  /*0800*/  IMAD.WIDE R28, R2.reuse, 0x2, R16 ;  /* 0x00000002021c7825 */ /* 0x040fe200078e0210 */
[----:B------:R-:W4:Y:S04]  /*0810*/  LDG.E.CONSTANT R18, desc[UR10][R6.64] ;  /* 0x0000000a06127981 */ /* 0x000f28000c1e9900 */
[----:B------:R-:W5:Y:S01]  /*0820*/  LDG.E.U16.CONSTANT R21, desc[UR10][R28.64] ;  /* 0x0000000a1c157981 */ /* 0x000f62000c1e9500 */
[----:B------:R-:W-:-:S03]  /*0830*/  IMAD.WIDE R10, R2, 0x2, R28 ;  /* 0x00000002020a7825 */ /* 0x000fc600078e021c */
[----:B------:R-:W5:Y:S01]  /*0840*/  LDG.E.CONSTANT R22, desc[UR10][R6.64+0x4] ;  /* 0x0000040a06167981 */ /* 0x000f62000c1e9900 */
[----:B------:R-:W-:-:S03]  /*0850*/  IMAD.WIDE R12, R2, 0x2, R10 ;  /* 0x00000002020c7825 */ /* 0x000fc600078e020a */
[----:B------:R-:W5:Y:S04]  /*0860*/  LDG.E.CONSTANT R23, desc[UR10][R6.64+0x8] ;  /* 0x0000080a06177981 */ /* 0x000f68000c1e9900 */
[----:B------:R-:W5:Y:S01]  /*0870*/  LDG.E.U16.CONSTANT R10, desc[UR10][R10.64] ;  /* 0x0000000a0a0a7981 */ /* 0x000f62000c1e9500 */
[----:B------:R-:W-:-:S03]  /*0880*/  IMAD.WIDE R8, R2, 0x2, R12 ;  /* 0x0000000202087825 */ /* 0x000fc600078e020c */
[----:B------:R-:W5:Y:S01]  /*0890*/  LDG.E.U16.CONSTANT R12, desc[UR10][R12.64] ;  /* 0x0000000a0c0c7981 */ /* 0x000f62000c1e9500 */
[----:B0-----:R-:W-:-:S03]  /*08a0*/  IMAD.WIDE R14, R2, 0x2, R8 ;  /* 0x00000002020e7825 */ /* 0x001fc600078e0208 */
[----:B------:R-:W5:Y:S04]  /*08b0*/  LDG.E.CONSTANT R24, desc[UR10][R6.64+0xc] ;  /* 0x00000c0a06187981 */ /* 0x000f68000c1e9900 */
[----:B------:R0:W5:Y:S01]  /*08c0*/  LDG.E.U16.CONSTANT R8, desc[UR10][R8.64] ;  /* 0x0000000a08087981 */ /* 0x000162000c1e9500 */
[----:B-1----:R-:W-:-:S03]  /*08d0*/  IMAD.WIDE R16, R2, 0x2, R14 ;  /* 0x0000000202107825 */ /* 0x002fc600078e020e */
[----:B------:R-:W5:Y:S04]  /*08e0*/  LDG.E.CONSTANT R25, desc[UR10][R6.64+0x10] ;  /* 0x0000100a06197981 */ /* 0x000f68000c1e9900 */
[----:B------:R-:W5:Y:S04]  /*08f0*/  LDG.E.U16.CONSTANT R14, desc[UR10][R14.64] ;  /* 0x0000000a0e0e7981 */ /* 0x000f68000c1e9500 */
[----:B------:R-:W5:Y:S04]  /*0900*/  LDG.E.CONSTANT R26, desc[UR10][R6.64+0x14] ;  /* 0x0000140a061a7981 */ /* 0x000f68000c1e9900 */
[----:B------:R-:W5:Y:S04]  /*0910*/  LDG.E.U16.CONSTANT R16, desc[UR10][R16.64] ;  /* 0x0000000a10107981 */ /* 0x000f68000c1e9500 */
[----:B------:R-:W5:Y:S04]  /*0920*/  LDG.E.CONSTANT R11, desc[UR10][R6.64+0x18] ;  /* 0x0000180a060b7981 */ /* 0x000f68000c1e9900 */
[----:B------:R1:W5:Y:S01]  /*0930*/  LDG.E.CONSTANT R28, desc[UR10][R6.64+0x1c] ;  /* 0x00001c0a061c7981 */ /* 0x000362000c1e9900 */
[----:B------:R-:W-:Y:S01]  /*0940*/  IADD3 R4, PT, PT, R4, 0x8, RZ ;  /* 0x0000000804047810 */ /* 0x000fe20007ffe0ff */
[----:B--2---:R-:W-:-:S02]  /*0950*/  HADD2.F32 R19, -RZ, R19.H0_H0 ;  /* 0x20000013ff137230 */ /* 0x004fc40000004100 */
[----:B---3--:R-:W-:-:S03]  /*0960*/  HADD2.F32 R20, -RZ, R20.H0_H0 ;  /* 0x20000014ff147230 */ /* 0x008fc60000004100 */
[----:B----4-:R-:W-:Y:S01]  /*0970*/  FFMA R19, R19, R18, R27 ;  /* 0x0000001213137223 */ /* 0x010fe2000000001b */
[----:B-----5:R-:W-:-:S03]  /*0980*/  HADD2.F32 R21, -RZ, R21.H0_H0 ;  /* 0x20000015ff157230 */ /* 0x020fc60000004100 */
[----:B------:R-:W-:-:S04]  /*0990*/  FFMA R20, R20, R22, R19 ;  /* 0x0000001614147223 */ /* 0x000fc80000000013 */
[----:B------:R-:W-:Y:S01]  /*09a0*/  FFMA R21, R21, R23, R20 ;  /* 0x0000001715157223 */ /* 0x000fe20000000014 */
[----:B------:R-:W-:Y:S02]  /*09b0*/  HADD2.F32 R10, -RZ, R10.H0_H0 ;  /* 0x2000000aff0a7230 */ /* 0x000fe40000004100 */
[----:B0-----:R-:W-:-:S03]  /*09c0*/  HADD2.F32 R9, -RZ, R12.H0_H0 ;  /* 0x2000000cff097230 */ /* 0x001fc60000004100 */
[----:B------:R-:W-:Y:S01]  /*09d0*/  FFMA R10, R10, R24, R21 ;  /* 0x000000180a0a7223 */ /* 0x000fe20000000015 */
[----:B------:R-:W-:-:S03]  /*09e0*/  HADD2.F32 R8, -RZ, R8.H0_H0 ;  /* 0x20000008ff087230 */ /* 0x000fc60000004100 */
[----:B------:R-:W-:Y:S01]  /*09f0*/  FFMA R9, R9, R25, R10 ;  /* 0x0000001909097223 */ /* 0x000fe2000000000a */
[----:B-1----:R-:W-:-:S03]  /*0a00*/  HADD2.F32 R7, -RZ, R14.H0_H0 ;  /* 0x2000000eff077230 */ /* 0x002fc60000004100 */
[----:B------:R-:W-:Y:S01]  /*0a10*/  FFMA R8, R8, R26, R9 ;  /* 0x0000001a08087223 */ /* 0x000fe20000000009 */
[----:B------:R-:W-:-:S03]  /*0a20*/  HADD2.F32 R16, -RZ, R16.H0_H0 ;  /* 0x20000010ff107230 */ /* 0x000fc60000004100 */
[----:B------:R-:W-:-:S04]  /*0a30*/  FFMA R7, R7, R11, R8 ;  /* 0x0000000b07077223 */ /* 0x000fc80000000008 */
[----:B------:R-:W-:-:S07]  /*0a40*/  FFMA R27, R16, R28, R7 ;  /* 0x0000001c101b7223 */ /* 0x000fce0000000007 */
.L_x_9:
        /* <DEDUP_REMOVED lines=8> */
[----:B0-----:R-:W-:-:S04]  /*0ad0*/  IMAD.WIDE R8, R9, 0x2, R6 ;  /* 0x0000000209087825 */ /* 0x001fc800078e0206 */
[----:B------:R-:W-:Y:S02]  /*0ae0*/  IMAD.WIDE R12, R2, 0x2, R8 ;  /* 0x00000002020c7825 */ /* 0x000fe400078e0208 */
[----:B------:R-:W2:Y:S02]  /*0af0*/  LDG.E.U16.CONSTANT R8, desc[UR10][R8.64] ;  /* 0x0000000a08087981 */ /* 0x000ea4000c1e9500 */
[----:B-1----:R-:W-:-:S04]  /*0b00*/  IMAD.WIDE.U32 R6, R4, 0x4, R10 ;  /* 0x0000000404067825 */ /* 0x002fc800078e000a */
[C---:B------:R-:W-:Y:S01]  /*0b10*/  IMAD.WIDE R10, R2.reuse, 0x2, R12 ;  /* 0x00000002020a7825 */ /* 0x040fe200078e020c */
[----:B------:R-:W3:Y:S04]  /*0b20*/  LDG.E.CONSTANT R17, desc[UR10][R6.64] ;  /* 0x0000000a06117981 */ /* 0x000ee8000c1e9900 */
[----:B------:R-:W4:Y:S01]  /*0b30*/  LDG.E.U16.CONSTANT R12, desc[UR10][R12.64] ;  /* 0x0000000a0c0c7981 */ /* 0x000f22000c1e9500 */
[----:B------:R-:W-:-:S03]  /*0b40*/  IMAD.WIDE R14, R2, 0x2, R10 ;  /* 0x00000002020e7825 */ /* 0x000fc600078e020a */
[----:B------:R-:W5:Y:S04]  /*0b50*/  LDG.E.U16.CONSTANT R10, desc[UR10][R10.64] ;  /* 0x0000000a0a0a7981 */ /* 0x000f68000c1e9500 */
[----:B------:R-:W5:Y:S04]  /*0b60*/  LDG.E.CONSTANT R18, desc[UR10][R6.64+0x4] ;  /* 0x0000040a06127981 */ /* 0x000f68000c1e9900 */
[----:B------:R-:W5:Y:S04]  /*0b70*/  LDG.E.U16.CONSTANT R14, desc[UR10][R14.64] ;  /* 0x0000000a0e0e7981 */ /* 0x000f68000c1e9500 */
[----:B------:R-:W5:Y:S04]  /*0b80*/  LDG.E.CONSTANT R19, desc[UR10][R6.64+0x8] ;  /* 0x0000080a06137981 */ /* 0x000f68000c1e9900 */
[----:B------:R-:W5:Y:S01]  /*0b90*/  LDG.E.CONSTANT R20, desc[UR10][R6.64+0xc] ;  /* 0x00000c0a06147981 */ /* 0x000f62000c1e9900 */
[----:B------:R-:W-:Y:S01]  /*0ba0*/  IADD3 R4, PT, PT, R4, 0x4, RZ ;  /* 0x0000000404047810 */ /* 0x000fe20007ffe0ff */
[----:B--2---:R-:W-:-:S05]  /*0bb0*/  HADD2.F32 R16, -RZ, R8.H0_H0 ;  /* 0x20000008ff107230 */ /* 0x004fca0000004100 */
[----:B---3--:R-:W-:Y:S01]  /*0bc0*/  FFMA R16, R16, R17, R27 ;  /* 0x0000001110107223 */ /* 0x008fe2000000001b */
[----:B----4-:R-:W-:Y:S02]  /*0bd0*/  HADD2.F32 R9, -RZ, R12.H0_H0 ;  /* 0x2000000cff097230 */ /* 0x010fe40000004100 */
[----:B-----5:R-:W-:-:S03]  /*0be0*/  HADD2.F32 R8, -RZ, R10.H0_H0 ;  /* 0x2000000aff087230 */ /* 0x020fc60000004100 */
[----:B------:R-:W-:Y:S01]  /*0bf0*/  FFMA R9, R9, R18, R16 ;  /* 0x0000001209097223 */ /* 0x000fe20000000010 */
[----:B------:R-:W-:-:S03]  /*0c00*/  HADD2.F32 R27, -RZ, R14.H0_H0 ;  /* 0x2000000eff1b7230 */ /* 0x000fc60000004100 */
[----:B------:R-:W-:-:S04]  /*0c10*/  FFMA R8, R8, R19, R9 ;  /* 0x0000001308087223 */ /* 0x000fc80000000009 */
[----:B------:R-:W-:-:S07]  /*0c20*/  FFMA R27, R27, R20, R8 ;  /* 0x000000141b1b7223 */ /* 0x000fce0000000008 */
.L_x_10:
[----:B------:R-:W-:Y:S05]  /*0c30*/  BRA.U !UP1, `(.L_x_6) ;  /* 0x0000000109547547 */ /* 0x000fea000b800000 */
[----:B------:R-:W0:Y:S01]  /*0c40*/  LDC.64 R8, c[0x0][0x390] ;  /* 0x0000e400ff087b82 */ /* 0x000e220000000a00 */
[----:B------:R-:W-:Y:S01]  /*0c50*/  IMAD R3, R4, R2, R3 ;  /* 0x0000000204037224 */ /* 0x000fe200078e0203 */
[----:B------:R-:W-:-:S04]  /*0c60*/  UIADD3 UR4, UPT, UPT, -UR4, URZ, URZ ;  /* 0x000000ff04047290 */ /* 0x000fc8000fffe1ff */
[----:B------:R-:W-:Y:S02]  /*0c70*/  LEA R3, R0, R3, 0x4 ;  /* 0x0000000300037211 */ /* 0x000fe400078e20ff */
[----:B------:R-:W1:Y:S01]  /*0c80*/  LDC.64 R6, c[0x0][0x388] ;  /* 0x0000e200ff067b82 */ /* 0x000e620000000a00 */
[----:B0-----:R-:W-:-:S03]  /*0c90*/  IMAD.WIDE.U32 R8, R4, 0x4, R8 ;  /* 0x0000000404087825 */ /* 0x001fc600078e0008 */
[----:B------:R-:W-:Y:S02]  /*0ca0*/  MOV R10, R8 ;  /* 0x00000008000a7202 */ /* 0x000fe40000000f00 */
[----:B------:R-:W-:-:S07]  /*0cb0*/  MOV R11, R9 ;  /* 0x00000009000b7202 */ /* 0x000fce0000000f00 */
.L_x_11:
[----:B-1----:R-:W-:-:S05]  /*0cc0*/  IMAD.WIDE R8, R3, 0x2, R6 ;  /* 0x0000000203087825 */ /* 0x002fca00078e0206 */
[----:B------:R0:W2:Y:S02]  /*0cd0*/  LDG.E.U16.CONSTANT R0, desc[UR10][R8.64] ;  /* 0x0000000a08007981 */ /* 0x0000a4000c1e9500 */
[----:B0-----:R-:W-:Y:S02]  /*0ce0*/  MOV R8, R10 ;  /* 0x0000000a00087202 */ /* 0x001fe40000000f00 */
[----:B------:R-:W-:-:S05]  /*0cf0*/  MOV R9, R11 ;  /* 0x0000000b00097202 */ /* 0x000fca0000000f00 */
[----:B------:R-:W3:Y:S01]  /*0d00*/  LDG.E.CONSTANT R4, desc[UR10][R8.64] ;  /* 0x0000000a08047981 */ /* 0x000ee2000c1e9900 */
[----:B------:R-:W-:Y:S01]  /*0d10*/  UIADD3 UR4, UPT, UPT, UR4, 0x1, URZ ;  /* 0x0000000104047890 */ /* 0x000fe2000fffe0ff */
[----:B------:R-:W-:Y:S02]  /*0d20*/  IADD3 R10, P0, PT, R10, 0x4, RZ ;  /* 0x000000040a0a7810 */ /* 0x000fe40007f1e0ff */
[----:B------:R-:W-:Y:S01]  /*0d30*/  IADD3 R3, PT, PT, R3, R2, RZ ;  /* 0x0000000203037210 */ /* 0x000fe20007ffe0ff */
[----:B------:R-:W-:Y:S01]  /*0d40*/  UISETP.NE.AND UP0, UPT, UR4, URZ, UPT ;  /* 0x000000ff0400728c */ /* 0x000fe2000bf05270 */
[----:B------:R-:W-:Y:S01]  /*0d50*/  IADD3.X R11, PT, PT, RZ, R11, RZ, P0, !PT ;  /* 0x0000000bff0b7210 */ /* 0x000fe200007fe4ff */
[----:B--2---:R-:W-:-:S05]  /*0d60*/  HADD2.F32 R0, -RZ, R0.H0_H0 ;  /* 0x20000000ff007230 */ /* 0x004fca0000004100 */
[----:B---3--:R-:W-:Y:S02]  /*0d70*/  FFMA R27, R0, R4, R27 ;  /* 0x00000004001b7223 */ /* 0x008fe4000000001b */
[----:B------:R-:W-:Y:S05]  /*0d80*/  BRA.U UP0, `(.L_x_11) ;  /* 0xfffffffd00cc7547 */ /* 0x000fea000b83ffff */
.L_x_6:
[----:B------:R-:W0:Y:S08]  /*0d90*/  LDC.64 R2, c[0x0][0x380] ;  /* 0x0000e000ff027b82 */ /* 0x000e300000000a00 */
[----:B------:R-:W1:Y:S01]  /*0da0*/  LDC.64 R6, c[0x0][0x398] ;  /* 0x0000e600ff067b82 */ /* 0x000e620000000a00 */
[----:B0-----:R-:W-:-:S06]  /*0db0*/  IMAD.WIDE.U32 R2, R5, 0x4, R2 ;  /* 0x0000000405027825 */ /* 0x001fcc00078e0002 */
[----:B------:R-:W2:Y:S01]  /*0dc0*/  LDG.E.CONSTANT R2, desc[UR10][R2.64] ;  /* 0x0000000a02027981 */ /* 0x000ea2000c1e9900 */
[----:B-1----:R-:W-:Y:S01]  /*0dd0*/  IMAD.WIDE.U32 R4, R5, 0x4, R6 ;  /* 0x0000000405047825 */ /* 0x002fe200078e0006 */
[----:B--2---:R-:W-:-:S05]  /*0de0*/  FSET.BF.GT.AND R0, R2, RZ, PT ;  /* 0x000000ff0200720a */ /* 0x004fca0003804000 */
[----:B------:R-:W-:-:S05]  /*0df0*/  FMUL R27, R0, R27 ;  /* 0x0000001b001b7220 */ /* 0x000fca0000400000 */
[----:B------:R-:W-:Y:S01]  /*0e00*/  STG.E desc[UR10][R4.64], R27 ;  /* 0x0000001b04007986 */ /* 0x000fe2000c10190a */
[----:B------:R-:W-:Y:S05]  /*0e10*/  EXIT ;  /* 0x000000000000794d */ /* 0x000fea0003800000 */
.L_x_12:
        /* <DEDUP_REMOVED lines=14> */
.L_x_85:


//--------------------- .text._Z30tensorCoreOutputGradientKernelPKfS0_Pfi --------------------------
	.section	.text._Z30tensorCoreOutputGradientKernelPKfS0_Pfi,"ax",@progbits
	.align	128
        .global         _Z30tensorCoreOutputGradientKernelPKfS0_Pfi
        .type           _Z30tensorCoreOutputGradientKernelPKfS0_Pfi,@function
        .size           _Z30tensorCoreOutputGradientKernelPKfS0_Pfi,(.L_x_86 - _Z30tensorCoreOutputGradientKernelPKfS0_Pfi)
        .other          _Z30tensorCoreOutputGradientKernelPKfS0_Pfi,@"STO_CUDA_ENTRY STV_DEFAULT"
_Z30tensorCoreOutputGradientKernelPKfS0_Pfi:
.text._Z30tensorCoreOutputGradientKernelPKfS0_Pfi:
[----:B------:R-:W-:Y:S01]  /*0000*/  LDC R1, c[0x0][0x37c] ;  /* 0x0000df00ff017b82 */ /* 0x000fe20000000800 */
[----:B------:R-:W0:Y:S07]  /*0010*/  S2R R0, SR_TID.X ;  /* 0x0000000000007919 */ /* 0x000e2e0000002100 */
[----:B------:R-:W0:Y:S01]  /*0020*/  S2UR UR4, SR_CTAID.X ;  /* 0x00000000000479c3 */ /* 0x000e220000002500 */
[----:B------:R-:W1:Y:S07]  /*0030*/  LDCU UR5, c[0x0][0x398] ;  /* 0x00007300ff0577ac */ /* 0x000e6e0008000800 */
[----:B------:R-:W0:Y:S02]  /*0040*/  LDC R9, c[0x0][0x360] ;  /* 0x0000d800ff097b82 */ /* 0x000e240000000800 */
[----:B0-----:R-:W-:-:S05]  /*0050*/  IMAD R9, R9, UR4, R0 ;  /* 0x0000000409097c24 */ /* 0x001fca000f8e0200 */
[----:B-1----:R-:W-:-:S13]  /*0060*/  ISETP.GE.AND P0, PT, R9, UR5, PT ;  /* 0x0000000509007c0c */ /* 0x002fda000bf06270 */
[----:B------:R-:W-:Y:S05]  /*0070*/  @P0 EXIT ;  /* 0x000000000000094d */ /* 0x000fea0003800000 */
[----:B------:R-:W0:Y:S01]  /*0080*/  LDC.64 R2, c[0x0][0x380] ;  /* 0x0000e000ff027b82 */ /* 0x000e220000000a00 */
[----:B------:R-:W1:Y:S07]  /*0090*/  LDCU.64 UR4, c[0x0][0x358] ;  /* 0x00006b00ff0477ac */ /* 0x000e6e0008000a00 */
[----:B------:R-:W2:Y:S08]  /*00a0*/  LDC.64 R4, c[0x0][0x388] ;  /* 0x0000e200ff047b82 */ /* 0x000eb00000000a00 */
[----:B------:R-:W3:Y:S01]  /*00b0*/  LDC.64 R6, c[0x0][0x390] ;  /* 0x0000e400ff067b82 */ /* 0x000ee20000000a00 */
[----:B0-----:R-:W-:-:S06]  /*00c0*/  IMAD.WIDE R2, R9, 0x4, R2 ;  /* 0x0000000409027825 */ /* 0x001fcc00078e0202 */
[----:B-1----:R-:W4:Y:S01]  /*00d0*/  LDG.E.CONSTANT R2, desc[UR4][R2.64] ;  /* 0x0000000402027981 */ /* 0x002f22000c1e9900 */
[----:B--2---:R-:W-:-:S06]  /*00e0*/  IMAD.WIDE R4, R9, 0x4, R4 ;  /* 0x0000000409047825 */ /* 0x004fcc00078e0204 */
[----:B------:R-:W4:Y:S01]  /*00f0*/  LDG.E.CONSTANT R5, desc[UR4][R4.64] ;  /* 0x0000000404057981 */ /* 0x000f22000c1e9900 */
[----:B---3--:R-:W-:-:S04]  /*0100*/  IMAD.WIDE R6, R9, 0x4, R6 ;  /* 0x0000000409067825 */ /* 0x008fc800078e0206 */
[----:B----4-:R-:W-:-:S05]  /*0110*/  FADD R9, R2, -R5 ;  /* 0x8000000502097221 */ /* 0x010fca0000000000 */
[----:B------:R-:W-:Y:S01]  /*0120*/  STG.E desc[UR4][R6.64], R9 ;  /* 0x0000000906007986 */ /* 0x000fe2000c101904 */
[----:B------:R-:W-:Y:S05]  /*0130*/  EXIT ;  /* 0x000000000000794d */ /* 0x000fea0003800000 */
.L_x_13:
        /* <DEDUP_REMOVED lines=12> */
.L_x_86:


//--------------------- .text._Z13softmaxKernelPfi --------------------------
	.section	.text._Z13softmaxKernelPfi,"ax",@progbits
	.align	128
        .global         _Z13softmaxKernelPfi
        .type           _Z13softmaxKernelPfi,@function
        .size           _Z13softmaxKernelPfi,(.L_x_82 - _Z13softmaxKernelPfi)
        .other          _Z13softmaxKernelPfi,@"STO_CUDA_ENTRY STV_DEFAULT"
_Z13softmaxKernelPfi:
.text._Z13softmaxKernelPfi:
[----:B------:R-:W-:Y:S08]  /*0000*/  LDC R1, c[0x0][0x37c] ;  /* 0x0000df00ff017b82 */ /* 0x000ff00000000800 */
[----:B------:R-:W0:Y:S01]  /*0010*/  LDC.64 R2, c[0x0][0x380] ;  /* 0x0000e000ff027b82 */ /* 0x000e220000000a00 */
[----:B------:R-:W0:Y:S01]  /*0020*/  LDCU.64 UR10, c[0x0][0x358] ;  /* 0x00006b00ff0a77ac */ /* 0x000e220008000a00 */
[----:B------:R-:W1:Y:S01]  /*0030*/  LDCU UR5, c[0x0][0x388] ;  /* 0x00007100ff0577ac */ /* 0x000e620008000800 */
[----:B0-----:R0:W5:Y:S01]  /*0040*/  LDG.E R0, desc[UR10][R2.64] ;  /* 0x0000000a02007981 */ /* 0x001162000c1e1900 */
[----:B-1----:R-:W-:-:S09]  /*0050*/  UISETP.GE.AND UP0, UPT, UR5, 0x2, UPT ;  /* 0x000000020500788c */ /* 0x002fd2000bf06270 */
[----:B0-----:R-:W-:Y:S05]  /*0060*/  BRA.U !UP0, `(.L_x_14) ;  /* 0x0000000908207547 */ /* 0x001fea000b800000 */
[----:B------:R-:W-:Y:S01]  /*0070*/  UIADD3 UR4, UPT, UPT, UR5, -0x1, URZ ;  /* 0xffffffff05047890 */ /* 0x000fe2000fffe0ff */
[----:B------:R-:W-:Y:S01]  /*0080*/  HFMA2 R4, -RZ, RZ, 0, 5.9604644775390625e-08 ;  /* 0x00000001ff047431 */ /* 0x000fe200000001ff */
[----:B------:R-:W-:Y:S02]  /*0090*/  UIADD3 UR5, UPT, UPT, UR5, -0x2, URZ ;  /* 0xfffffffe05057890 */ /* 0x000fe4000fffe0ff */
[----:B------:R-:W-:Y:S02]  /*00a0*/  ULOP3.LUT UR8, UR4, 0xf, URZ, 0xc0, !UPT ;  /* 0x0000000f04087892 */ /* 0x000fe4000f8ec0ff */
[----:B------:R-:W-:-:S09]  /*00b0*/  UISETP.GE.U32.AND UP0, UPT, UR5, 0xf, UPT ;  /* 0x0000000f0500788c */ /* 0x000fd2000bf06070 */
[----:B------:R-:W-:Y:S05]  /*00c0*/  BRA.U !UP0, `(.L_x_15) ;  /* 0x0000000108fc7547 */ /* 0x000fea000b800000 */
[----:B------:R-:W0:Y:S01]  /*00d0*/  LDCU.64 UR6, c[0x0][0x380] ;  /* 0x00007000ff0677ac */ /* 0x000e220008000a00 */
[----:B------:R-:W-:Y:S01]  /*00e0*/  MOV R4, RZ ;  /* 0x000000ff00047202 */ /* 0x000fe20000000f00 */
[----:B------:R-:W-:-:S04]  /*00f0*/  ULOP3.LUT UR5, UR4, 0xfffffff0, URZ, 0xc0, !UPT ;  /* 0xfffffff004057892 */ /* 0x000fc8000f8ec0ff */
[----:B------:R-:W-:Y:S02]  /*0100*/  UIADD3 UR5, UPT, UPT, -UR5, URZ, URZ ;  /* 0x000000ff05057290 */ /* 0x000fe4000fffe1ff */
[----:B0-----:R-:W-:-:S04]  /*0110*/  UIADD3 UR6, UP0, UPT, UR6, 0x20, URZ ;  /* 0x0000002006067890 */ /* 0x001fc8000ff1e0ff */
[----:B------:R-:W-:Y:S02]  /*0120*/  UIADD3.X UR7, UPT, UPT, URZ, UR7, URZ, UP0, !UPT ;  /* 0x00000007ff077290 */ /* 0x000fe400087fe4ff */
[----:B------:R-:W-:-:S04]  /*0130*/  MOV R2, UR6 ;  /* 0x0000000600027c02 */ /* 0x000fc80008000f00 */
[----:B------:R-:W-:-:S07]  /*0140*/  MOV R3, UR7 ;  /* 0x0000000700037c02 */ /* 0x000fce0008000f00 */
.L_x_16:
[----:B------:R-:W2:Y:S04]  /*0150*/  LDG.E R11, desc[UR10][R2.64+-0x1c] ;  /* 0xffffe40a020b7981 */ /* 0x000ea8000c1e1900 */
[----:B------:R-:W3:Y:S04]  /*0160*/  LDG.E R13, desc[UR10][R2.64+-0x18] ;  /* 0xffffe80a020d7981 */ /* 0x000ee8000c1e1900 */
[----:B------:R-:W4:Y:S04]  /*0170*/  LDG.E R15, desc[UR10][R2.64+-0x14] ;  /* 0xffffec0a020f7981 */ /* 0x000f28000c1e1900 */
        /* <DEDUP_REMOVED lines=12> */
[----:B------:R0:W4:Y:S01]  /*0240*/  LDG.E R5, desc[UR10][R2.64+0x20] ;  /* 0x0000200a02057981 */ /* 0x000122000c1e1900 */
[----:B------:R-:W-:Y:S01]  /*0250*/  UIADD3 UR5, UPT, UPT, UR5, 0x10, URZ ;  /* 0x0000001005057890 */ /* 0x000fe2000fffe0ff */
[----:B------:R-:W-:-:S03]  /*0260*/  IADD3 R4, PT, PT, R4, 0x10, RZ ;  /* 0x0000001004047810 */ /* 0x000fc60007ffe0ff */
[----:B------:R-:W-:Y:S01]  /*0270*/  UISETP.NE.AND UP0, UPT, UR5, URZ, UPT ;  /* 0x000000ff0500728c */ /* 0x000fe2000bf05270 */
[----:B0-----:R-:W-:-:S04]  /*0280*/  IADD3 R2, P1, PT, R2, 0x40, RZ ;  /* 0x0000004002027810 */ /* 0x001fc80007f3e0ff */
[----:B------:R-:W-:Y:S02]  /*0290*/  IADD3.X R3, PT, PT, RZ, R3, RZ, P1, !PT ;  /* 0x00000003ff037210 */ /* 0x000fe40000ffe4ff */
[----:B--2--5:R-:W-:-:S04]  /*02a0*/  FSETP.GT.AND P0, PT, R11, R0, PT ;  /* 0x000000000b00720b */ /* 0x024fc80003f04000 */
[----:B------:R-:W-:-:S04]  /*02b0*/  FSEL R0, R11, R0, P0 ;  /* 0x000000000b007208 */ /* 0x000fc80000000000 */
[----:B---3--:R-:W-:-:S04]  /*02c0*/  FSETP.GT.AND P0, PT, R13, R0, PT ;  /* 0x000000000d00720b */ /* 0x008fc80003f04000 */
[----:B------:R-:W-:-:S04]  /*02d0*/  FSEL R0, R13, R0, P0 ;  /* 0x000000000d007208 */ /* 0x000fc80000000000 */
[----:B----4-:R-:W-:-:S04]  /*02e0*/  FSETP.GT.AND P0, PT, R15, R0, PT ;  /* 0x000000000f00720b */ /* 0x010fc80003f04000 */
[----:B------:R-:W-:-:S04]  /*02f0*/  FSEL R0, R15, R0, P0 ;  /* 0x000000000f007208 */ /* 0x000fc80000000000 */
[----:B------:R-:W-:-:S04]  /*0300*/  FSETP.GT.AND P0, PT, R17, R0, PT ;  /* 0x000000001100720b */ /* 0x000fc80003f04000 */
        /* <DEDUP_REMOVED lines=24> */
[----:B------:R-:W-:Y:S01]  /*0490*/  FSEL R0, R5, R0, P0 ;  /* 0x0000000005007208 */ /* 0x000fe20000000000 */
[----:B------:R-:W-:Y:S08]  /*04a0*/  BRA.U UP0, `(.L_x_16) ;  /* 0xfffffffd00287547 */ /* 0x000ff0000b83ffff */
[----:B------:R-:W-:-:S07]  /*04b0*/  IADD3 R4, PT, PT, R4, 0x1, RZ ;  /* 0x0000000104047810 */ /* 0x000fce0007ffe0ff */
.L_x_15:
[----:B------:R-:W-:-:S09]  /*04c0*/  UISETP.NE.AND UP0, UPT, UR8, URZ, UPT ;  /* 0x000000ff0800728c */ /* 0x000fd2000bf05270 */
[----:B------:R-:W-:Y:S05]  /*04d0*/  BRA.U !UP0, `(.L_x_14) ;  /* 0x0000000508047547 */ /* 0x000fea000b800000 */
[----:B------:R-:W-:Y:S02]  /*04e0*/  UISETP.GE.U32.AND UP0, UPT, UR8, 0x8, UPT ;  /* 0x000000080800788c */ /* 0x000fe4000bf06070 */
[----:B------:R-:W-:-:S04]  /*04f0*/  ULOP3.LUT UR5, UR4, 0x7, URZ, 0xc0, !UPT ;  /* 0x0000000704057892 */ /* 0x000fc8000f8ec0ff */
[----:B------:R-:W-:-:S03]  /*0500*/  UISETP.NE.AND UP1, UPT, UR5, URZ, UPT ;  /* 0x000000ff0500728c */ /* 0x000fc6000bf25270 */
[----:B------:R-:W-:Y:S08]  /*0510*/  BRA.U !UP0, `(.L_x_17) ;  /* 0x00000001086c7547 */ /* 0x000ff0000b800000 */
[----:B------:R-:W0:Y:S02]  /*0520*/  LDC.64 R2, c[0x0][0x380] ;  /* 0x0000e000ff027b82 */ /* 0x000e240000000a00 */
[----:B0-----:R-:W-:-:S05]  /*0530*/  IMAD.WIDE.U32 R2, R4, 0x4, R2 ;  /* 0x0000000404027825 */ /* 0x001fca00078e0002 */
[----:B------:R-:W2:Y:S04]  /*0540*/  LDG.E R5, desc[UR10][R2.64] ;  /* 0x0000000a02057981 */ /* 0x000ea8000c1e1900 */
[----:B------:R-:W3:Y:S04]  /*0550*/  LDG.E R7, desc[UR10][R2.64+0x4] ;  /* 0x0000040a02077981 */ /* 0x000ee8000c1e1900 */
[----:B------:R-:W4:Y:S04]  /*0560*/  LDG.E R9, desc[UR10][R2.64+0x8] ;  /* 0x0000080a02097981 */ /* 0x000f28000c1e1900 */
[----:B------:R-:W4:Y:S04]  /*0570*/  LDG.E R11, desc[UR10][R2.64+0xc] ;  /* 0x00000c0a020b7981 */ /* 0x000f28000c1e1900 */
[----:B------:R-:W4:Y:S04]  /*0580*/  LDG.E R13, desc[UR10][R2.64+0x10] ;  /* 0x0000100a020d7981 */ /* 0x000f28000c1e1900 */
[----:B------:R-:W4:Y:S04]  /*0590*/  LDG.E R15, desc[UR10][R2.64+0x14] ;  /* 0x0000140a020f7981 */ /* 0x000f28000c1e1900 */
[----:B------:R-:W4:Y:S04]  /*05a0*/  LDG.E R17, desc[UR10][R2.64+0x18] ;  /* 0x0000180a02117981 */ /* 0x000f28000c1e1900 */
[----:B------:R-:W4:Y:S01]  /*05b0*/  LDG.E R19, desc[UR10][R2.64+0x1c] ;  /* 0x00001c0a02137981 */ /* 0x000f22000c1e1900 */
[----:B------:R-:W-:-:S02]  /*05c0*/  IADD3 R4, PT, PT, R4, 0x8, RZ ;  /* 0x0000000804047810 */ /* 0x000fc40007ffe0ff */
        /* <DEDUP_REMOVED lines=15> */
[----:B------:R-:W-:-:S09]  /*06c0*/  FSEL R0, R19, R0, P0 ;  /* 0x0000000013007208 */ /* 0x000fd20000000000 */
.L_x_17:
        /* <DEDUP_REMOVED lines=19> */
[----:B------:R-:W-:-:S09]  /*0800*/  FSEL R0, R11, R0, P0 ;  /* 0x000000000b007208 */ /* 0x000fd20000000000 */
.L_x_18:
[----:B------:R-:W-:Y:S05]  /*0810*/  BRA.U !UP1, `(.L_x_14) ;  /* 0x0000000109347547 */ /* 0x000fea000b800000 */
[----:B------:R-:W0:Y:S01]  /*0820*/  LDC.64 R2, c[0x0][0x380] ;  /* 0x0000e000ff027b82 */ /* 0x000e220000000a00 */
[----:B------:R-:W-:Y:S01]  /*0830*/  UIADD3 UR4, UPT, UPT, -UR4, URZ, URZ ;  /* 0x000000ff04047290 */ /* 0x000fe2000fffe1ff */
[----:B0-----:R-:W-:-:S11]  /*0840*/  IMAD.WIDE.U32 R4, R4, 0x4, R2 ;  /* 0x0000000404047825 */ /* 0x001fd600078e0002 */
.L_x_19:
[----:B------:R-:W-:Y:S02]  /*0850*/  MOV R3, R5 ;  /* 0x0000000500037202 */ /* 0x000fe40000000f00 */
[----:B------:R-:W-:-:S05]  /*0860*/  MOV R2, R4 ;  /* 0x0000000400027202 */ /* 0x000fca0000000f00 */
[----:B------:R-:W2:Y:S01]  /*0870*/  LDG.E R3, desc[UR10][R2.64] ;  /* 0x0000000a02037981 */ /* 0x000ea2000c1e1900 */
[----:B------:R-:W-:Y:S01]  /*0880*/  UIADD3 UR4, UPT, UPT, UR4, 0x1, URZ ;  /* 0x0000000104047890 */ /* 0x000fe2000fffe0ff */
[----:B------:R-:W-:-:S03]  /*0890*/  IADD3 R4, P1, PT, R4, 0x4, RZ ;  /* 0x0000000404047810 */ /* 0x000fc60007f3e0ff */
[----:B------:R-:W-:Y:S01]  /*08a0*/  UISETP.NE.AND UP0, UPT, UR4, URZ, UPT ;  /* 0x000000ff0400728c */ /* 0x000fe2000bf05270 */
[----:B------:R-:W-:Y:S02]  /*08b0*/  IADD3.X R5, PT, PT, RZ, R5, RZ, P1, !PT ;  /* 0x00000005ff057210 */ /* 0x000fe40000ffe4ff */
[----:B--2--5:R-:W-:-:S04]  /*08c0*/  FSETP.GT.AND P0, PT, R3, R0, PT ;  /* 0x000000000300720b */ /* 0x024fc80003f04000 */
[----:B------:R-:W-:Y:S02]  /*08d0*/  FSEL R0, R3, R0, P0 ;  /* 0x0000000003007208 */ /* 0x000fe40000000000 */
[----:B------:R-:W-:Y:S07]  /*08e0*/  BRA.U UP0, `(.L_x_19) ;  /* 0xfffffffd00d87547 */ /* 0x000fee000b83ffff */
.L_x_14:
[----:B------:R-:W0:Y:S01]  /*08f0*/  LDCU UR4, c[0x0][0x388] ;  /* 0x00007100ff0477ac */ /* 0x000e220008000800 */
[----:B------:R-:W-:Y:S01]  /*0900*/  HFMA2 R3, -RZ, RZ, 0, 0 ;  /* 0x00000000ff037431 */ /* 0x000fe200000001ff */
[----:B0-----:R-:W-:-:S09]  /*0910*/  UISETP.GE.AND UP0, UPT, UR4, 0x1, UPT ;  /* 0x000000010400788c */ /* 0x001fd2000bf06270 */
[----:B------:R-:W-:Y:S05]  /*0920*/  BRA.U !UP0, `(.L_x_20) ;  /* 0x0000000d08947547 */ /* 0x000fea000b800000 */
[----:B------:R-:W-:Y:S01]  /*0930*/  UISETP.GE.U32.AND UP1, UPT, UR4, 0x8, UPT ;  /* 0x000000080400788c */ /* 0x000fe2000bf26070 */
[----:B------:R-:W-:Y:S01]  /*0940*/  CS2R R2, SRZ ;  /* 0x0000000000027805 */ /* 0x000fe2000001ff00 */
[----:B------:R-:W-:-:S04]  /*0950*/  ULOP3.LUT UR8, UR4, 0x7, URZ, 0xc0, !UPT ;  /* 0x0000000704087892 */ /* 0x000fc8000f8ec0ff */
[----:B------:R-:W-:-:S03]  /*0960*/  UISETP.NE.AND UP0, UPT, UR8, URZ, UPT ;  /* 0x000000ff0800728c */ /* 0x000fc6000bf05270 */
[----:B------:R-:W-:Y:S08]  /*0970*/  BRA.U !UP1, `(.L_x_21) ;  /* 0x0000000509c87547 */ /* 0x000ff0000b800000 */
[----:B------:R-:W0:Y:S01]  /*0980*/  LDCU.64 UR6, c[0x0][0x380] ;  /* 0x00007000ff0677ac */ /* 0x000e220008000a00 */
[----:B------:R-:W-:Y:S01]  /*0990*/  MOV R3, RZ ;  /* 0x000000ff00037202 */ /* 0x000fe20000000f00 */
[----:B------:R-:W-:-:S06]  /*09a0*/  ULOP3.LUT UR4, UR4, 0x7ffffff8, URZ, 0xc0, !UPT ;  /* 0x7ffffff804047892 */ /* 0x000fcc000f8ec0ff */
[----:B------:R-:W-:Y:S01]  /*09b0*/  MOV R2, UR4 ;  /* 0x0000000400027c02 */ /* 0x000fe20008000f00 */
[----:B0-----:R-:W-:-:S04]  /*09c0*/  UIADD3 UR5, UP1, UPT, UR6, 0x10, URZ ;  /* 0x0000001006057890 */ /* 0x001fc8000ff3e0ff */
[----:B------:R-:W-:Y:S02]  /*09d0*/  UIADD3.X UR6, UPT, UPT, URZ, UR7, URZ, UP1, !UPT ;  /* 0x00000007ff067290 */ /* 0x000fe40008ffe4ff */
[----:B------:R-:W-:Y:S01]  /*09e0*/  MOV R8, UR5 ;  /* 0x0000000500087c02 */ /* 0x000fe20008000f00 */
[----:B------:R-:W-:-:S03]  /*09f0*/  UIADD3 UR7, UPT, UPT, -UR4, URZ, URZ ;  /* 0x000000ff04077290 */ /* 0x000fc6000fffe1ff */
[----:B------:R-:W-:-:S09]  /*0a00*/  MOV R7, UR6 ;  /* 0x0000000600077c02 */ /* 0x000fd20008000f00 */
.L_x_22:
[----:B--2---:R-:W-:Y:S02]  /*0a10*/  MOV R4, R8 ;  /* 0x0000000800047202 */ /* 0x004fe40000000f00 */
[----:B------:R-:W-:-:S05]  /*0a20*/  MOV R5, R7 ;  /* 0x0000000700057202 */ /* 0x000fca0000000f00 */
        /* <DEDUP_REMOVED lines=8> */
[----:B------:R-:W-:Y:S01]  /*0ab0*/  HFMA2 R12, -RZ, RZ, 0.96630859375, -0.0022525787353515625 ;  /* 0x3bbb989dff0c7431 */ /* 0x000fe200000001ff */
[----:B------:R-:W-:Y:S01]  /*0ac0*/  MOV R13, 0x437c0000 ;  /* 0x437c0000000d7802 */ /* 0x000fe20000000f00 */
[----:B------:R-:W-:-:S04]  /*0ad0*/  UIADD3 UR7, UPT, UPT, UR7, 0x8, URZ ;  /* 0x0000000807077890 */ /* 0x000fc8000fffe0ff */
[----:B------:R-:W-:Y:S01]  /*0ae0*/  UISETP.NE.AND UP1, UPT, UR7, URZ, UPT ;  /* 0x000000ff0700728c */ /* 0x000fe2000bf25270 */
[----:B--2--5:R-:W-:-:S04]  /*0af0*/  FADD R7, R7, -R0 ;  /* 0x8000000007077221 */ /* 0x024fc80000000000 */
[----:B------:R-:W-:Y:S01]  /*0b00*/  FFMA.SAT R6, R7, R12, 0.5 ;  /* 0x3f00000007067423 */ /* 0x000fe2000000200c */
[----:B---3--:R-:W-:-:S03]  /*0b10*/  FADD R25, R25, -R0 ;  /* 0x8000000019197221 */ /* 0x008fc60000000000 */
[-C--:B------:R-:W-:Y:S01]  /*0b20*/  FFMA.RM R9, R6, R13.reuse, 12582913 ;  /* 0x4b40000106097423 */ /* 0x080fe2000000400d */
[-C--:B------:R-:W-:Y:S01]  /*0b30*/  FFMA.SAT R6, R25, R12.reuse, 0.5 ;  /* 0x3f00000019067423 */ /* 0x080fe2000000200c */
[--C-:B----4-:R-:W-:Y:S02]  /*0b40*/  FADD R21, R21, -R0.reuse ;  /* 0x8000000015157221 */ /* 0x110fe40000000000 */
[----:B------:R-:W-:Y:S01]  /*0b50*/  FADD R8, R9, -12583039 ;  /* 0xcb40007f09087421 */ /* 0x000fe20000000000 */
[-C--:B------:R-:W-:Y:S01]  /*0b60*/  FFMA.RM R6, R6, R13.reuse, 12582913 ;  /* 0x4b40000106067423 */ /* 0x080fe2000000400d */
[-C--:B------:R-:W-:Y:S01]  /*0b70*/  FFMA.SAT R14, R21, R12.reuse, 0.5 ;  /* 0x3f000000150e7423 */ /* 0x080fe2000000200c */
[----:B------:R-:W-:Y:S01]  /*0b80*/  FADD R23, R23, -R0 ;  /* 0x8000000017177221 */ /* 0x000fe20000000000 */
[----:B------:R-:W-:Y:S01]  /*0b90*/  FFMA R8, R7, 1.4426950216293334961, -R8 ;  /* 0x3fb8aa3b07087823 */ /* 0x000fe20000000808 */
[C---:B------:R-:W-:Y:S01]  /*0ba0*/  FADD R10, R6.reuse, -12583039 ;  /* 0xcb40007f060a7421 */ /* 0x040fe20000000000 */
[----:B------:R-:W-:Y:S01]  /*0bb0*/  SHF.L.U32 R6, R6, 0x17, RZ ;  /* 0x0000001706067819 */ /* 0x000fe200000006ff */
[----:B------:R-:W-:Y:S01]  /*0bc0*/  FFMA.SAT R18, R23, R12, 0.5 ;  /* 0x3f00000017127423 */ /* 0x000fe2000000200c */
[----:B------:R-:W-:Y:S01]  /*0bd0*/  FFMA R8, R7, 1.925963033500011079e-08, R8 ;  /* 0x32a5706007087823 */ /* 0x000fe20000000008 */
[----:B------:R-:W-:Y:S01]  /*0be0*/  FFMA.RM R7, R14, R13, 12582913 ;  /* 0x4b4000010e077423 */ /* 0x000fe2000000400d */
[----:B------:R-:W-:-:S03]  /*0bf0*/  FFMA R10, R25, 1.4426950216293334961, -R10 ;  /* 0x3fb8aa3b190a7823 */ /* 0x000fc6000000080a */
[----:B------:R-:W-:Y:S01]  /*0c00*/  FADD R14, R7, -12583039 ;  /* 0xcb40007f070e7421 */ /* 0x000fe20000000000 */
[----:B------:R-:W-:Y:S01]  /*0c10*/  FFMA R16, R25, 1.925963033500011079e-08, R10 ;  /* 0x32a5706019107823 */ /* 0x000fe2000000000a */
[----:B------:R-:W-:Y:S01]  /*0c20*/  FADD R25, R11, -R0 ;  /* 0x800000000b197221 */ /* 0x000fe20000000000 */
[-C--:B------:R-:W-:Y:S01]  /*0c30*/  FFMA.RM R10, R18, R13.reuse, 12582913 ;  /* 0x4b400001120a7423 */ /* 0x080fe2000000400d */
[----:B------:R-:W-:Y:S01]  /*0c40*/  FFMA R14, R21, 1.4426950216293334961, -R14 ;  /* 0x3fb8aa3b150e7823 */ /* 0x000fe2000000080e */
[----:B------:R-:W0:Y:S01]  /*0c50*/  MUFU.EX2 R8, R8 ;  /* 0x0000000800087308 */ /* 0x000e220000000800 */
[----:B------:R-:W-:Y:S01]  /*0c60*/  FFMA.SAT R22, R25, R12, 0.5 ;  /* 0x3f00000019167423 */ /* 0x000fe2000000200c */
[----:B------:R-:W-:Y:S01]  /*0c70*/  FADD R18, R10, -12583039 ;  /* 0xcb40007f0a127421 */ /* 0x000fe20000000000 */
[----:B------:R-:W-:Y:S01]  /*0c80*/  FFMA R20, R21, 1.925963033500011079e-08, R14 ;  /* 0x32a5706015147823 */ /* 0x000fe2000000000e */
[----:B------:R-:W-:Y:S01]  /*0c90*/  FADD R21, R15, -R0 ;  /* 0x800000000f157221 */ /* 0x000fe20000000000 */
[----:B------:R-:W-:Y:S01]  /*0ca0*/  FFMA.RM R14, R22, R13, 12582913 ;  /* 0x4b400001160e7423 */ /* 0x000fe2000000400d */
[----:B------:R-:W-:-:S02]  /*0cb0*/  FFMA R18, R23, 1.4426950216293334961, -R18 ;  /* 0x3fb8aa3b17127823 */ /* 0x000fc40000000812 */
[-C--:B------:R-:W-:Y:S01]  /*0cc0*/  FFMA.SAT R26, R21, R12.reuse, 0.5 ;  /* 0x3f000000151a7423 */ /* 0x080fe2000000200c */
[----:B------:R-:W-:Y:S01]  /*0cd0*/  FADD R24, R14, -12583039 ;  /* 0xcb40007f0e187421 */ /* 0x000fe20000000000 */
[----:B------:R-:W-:Y:S01]  /*0ce0*/  FFMA R22, R23, 1.925963033500011079e-08, R18 ;  /* 0x32a5706017167823 */ /* 0x000fe20000000012 */
[----:B------:R-:W-:Y:S01]  /*0cf0*/  FADD R23, R19, -R0 ;  /* 0x8000000013177221 */ /* 0x000fe20000000000 */
[-C--:B------:R-:W-:Y:S01]  /*0d00*/  FFMA.RM R18, R26, R13.reuse, 12582913 ;  /* 0x4b4000011a127423 */ /* 0x080fe2000000400d */
[----:B------:R-:W-:Y:S01]  /*0d10*/  FFMA R24, R25, 1.4426950216293334961, -R24 ;  /* 0x3fb8aa3b19187823 */ /* 0x000fe20000000818 */
[----:B------:R-:W1:Y:S01]  /*0d20*/  MUFU.EX2 R11, R16 ;  /* 0x00000010000b7308 */ /* 0x000e620000000800 */
[-C--:B------:R-:W-:Y:S01]  /*0d30*/  FFMA.SAT R28, R23, R12.reuse, 0.5 ;  /* 0x3f000000171c7423 */ /* 0x080fe2000000200c */
[----:B------:R-:W-:Y:S01]  /*0d40*/  FADD R26, R18, -12583039 ;  /* 0xcb40007f121a7421 */ /* 0x000fe20000000000 */
[----:B------:R-:W-:Y:S01]  /*0d50*/  FFMA R24, R25, 1.925963033500011079e-08, R24 ;  /* 0x32a5706019187823 */ /* 0x000fe20000000018 */
[----:B------:R-:W-:Y:S01]  /*0d60*/  FADD R25, R17, -R0 ;  /* 0x8000000011197221 */ /* 0x000fe20000000000 */
[-C--:B------:R-:W-:Y:S01]  /*0d70*/  FFMA.RM R19, R28, R13.reuse, 12582913 ;  /* 0x4b4000011c137423 */ /* 0x080fe2000000400d */
[----:B------:R-:W-:Y:S01]  /*0d80*/  FFMA R26, R21, 1.4426950216293334961, -R26 ;  /* 0x3fb8aa3b151a7823 */ /* 0x000fe2000000081a */
[----:B------:R-:W-:Y:S01]  /*0d90*/  SHF.L.U32 R14, R14, 0x17, RZ ;  /* 0x000000170e0e7819 */ /* 0x000fe200000006ff */
[----:B------:R-:W-:Y:S01]  /*0da0*/  FFMA.SAT R28, R25, R12, 0.5 ;  /* 0x3f000000191c7423 */ /* 0x000fe2000000200c */
[----:B------:R2:W3:Y:S01]  /*0db0*/  MUFU.EX2 R15, R20 ;  /* 0x00000014000f7308 */ /* 0x0004e20000000800 */
[----:B------:R-:W-:Y:S01]  /*0dc0*/  FFMA R12, R21, 1.925963033500011079e-08, R26 ;  /* 0x32a57060150c7823 */ /* 0x000fe2000000001a */
[----:B------:R-:W-:Y:S01]  /*0dd0*/  SHF.L.U32 R21, R9, 0x17, RZ ;  /* 0x0000001709157819 */ /* 0x000fe200000006ff */
[----:B------:R-:W-:-:S04]  /*0de0*/  FFMA.RM R13, R28, R13, 12582913 ;  /* 0x4b4000011c0d7423 */ /* 0x000fc8000000400d */
[----:B0-----:R-:W-:Y:S01]  /*0df0*/  FMUL R8, R21, R8 ;  /* 0x0000000815087220 */ /* 0x001fe20000400000 */
[----:B------:R0:W4:Y:S01]  /*0e00*/  MUFU.EX2 R16, R22 ;  /* 0x0000001600107308 */ /* 0x0001220000000800 */
[----:B--2---:R-:W-:Y:S01]  /*0e10*/  FADD R20, R19, -12583039 ;  /* 0xcb40007f13147421 */ /* 0x004fe20000000000 */
[----:B-1----:R-:W-:Y:S01]  /*0e20*/  FMUL R11, R6, R11 ;  /* 0x0000000b060b7220 */ /* 0x002fe20000400000 */
[----:B------:R-:W-:Y:S01]  /*0e30*/  FADD R6, R8, R3 ;  /* 0x0000000308067221 */ /* 0x000fe20000000000 */
[----:B------:R-:W-:Y:S01]  /*0e40*/  SHF.L.U32 R21, R18, 0x17, RZ ;  /* 0x0000001712157819 */ /* 0x000fe200000006ff */
[----:B------:R-:W-:Y:S01]  /*0e50*/  FFMA R20, R23, 1.4426950216293334961, -R20 ;  /* 0x3fb8aa3b17147823 */ /* 0x000fe20000000814 */
[C---:B------:R-:W-:Y:S01]  /*0e60*/  SHF.L.U32 R18, R13.reuse, 0x17, RZ ;  /* 0x000000170d127819 */ /* 0x040fe200000006ff */
[----:B------:R-:W-:Y:S01]  /*0e70*/  FADD R6, R6, R11 ;  /* 0x0000000b06067221 */ /* 0x000fe20000000000 */
[----:B------:R-:W1:Y:S01]  /*0e80*/  MUFU.EX2 R17, R24 ;  /* 0x0000001800117308 */ /* 0x000e620000000800 */
[----:B0-----:R-:W-:Y:S01]  /*0e90*/  FADD R22, R13, -12583039 ;  /* 0xcb40007f0d167421 */ /* 0x001fe20000000000 */
[----:B------:R-:W-:Y:S01]  /*0ea0*/  FFMA R23, R23, 1.925963033500011079e-08, R20 ;  /* 0x32a5706017177823 */ /* 0x000fe20000000014 */
[----:B------:R-:W-:Y:S01]  /*0eb0*/  SHF.L.U32 R20, R7, 0x17, RZ ;  /* 0x0000001707147819 */ /* 0x000fe200000006ff */
[----:B------:R-:W-:Y:S01]  /*0ec0*/  STG.E desc[UR10][R4.64+-0xc], R11 ;  /* 0xfffff40b04007986 */ /* 0x000fe2000c10190a */
[----:B------:R-:W-:Y:S01]  /*0ed0*/  FFMA R22, R25, 1.4426950216293334961, -R22 ;  /* 0x3fb8aa3b19167823 */ /* 0x000fe20000000816 */
[----:B------:R-:W-:-:S02]  /*0ee0*/  SHF.L.U32 R7, R10, 0x17, RZ ;  /* 0x000000170a077819 */ /* 0x000fc400000006ff */
[----:B------:R-:W0:Y:S01]  /*0ef0*/  MUFU.EX2 R12, R12 ;  /* 0x0000000c000c7308 */ /* 0x000e220000000800 */
[----:B------:R-:W-:Y:S01]  /*0f00*/  FFMA R22, R25, 1.925963033500011079e-08, R22 ;  /* 0x32a5706019167823 */ /* 0x000fe20000000016 */
[----:B------:R-:W-:Y:S01]  /*0f10*/  SHF.L.U32 R10, R19, 0x17, RZ ;  /* 0x00000017130a7819 */ /* 0x000fe200000006ff */
[----:B---3--:R-:W-:Y:S01]  /*0f20*/  FMUL R15, R20, R15 ;  /* 0x0000000f140f7220 */ /* 0x008fe20000400000 */
[----:B----4-:R-:W-:Y:S01]  /*0f30*/  FMUL R7, R7, R16 ;  /* 0x0000001007077220 */ /* 0x010fe20000400000 */
[----:B------:R2:W-:Y:S02]  /*0f40*/  STG.E desc[UR10][R4.64+-0x10], R8 ;  /* 0xfffff00804007986 */ /* 0x0005e4000c10190a */
[----:B------:R-:W-:Y:S01]  /*0f50*/  FADD R6, R6, R15 ;  /* 0x0000000f06067221 */ /* 0x000fe20000000000 */
[----:B------:R-:W3:Y:S01]  /*0f60*/  MUFU.EX2 R9, R23 ;  /* 0x0000001700097308 */ /* 0x000ee20000000800 */
[----:B-1----:R-:W-:Y:S01]  /*0f70*/  FMUL R17, R14, R17 ;  /* 0x000000110e117220 */ /* 0x002fe20000400000 */
[----:B------:R-:W-:Y:S01]  /*0f80*/  STG.E desc[UR10][R4.64+-0x8], R15 ;  /* 0xfffff80f04007986 */ /* 0x000fe2000c10190a */
[----:B------:R-:W-:-:S03]  /*0f90*/  FADD R6, R6, R7 ;  /* 0x0000000706067221 */ /* 0x000fc60000000000 */
[----:B------:R-:W-:Y:S01]  /*0fa0*/  STG.E desc[UR10][R4.64], R17 ;  /* 0x0000001104007986 */ /* 0x000fe2000c10190a */
[----:B------:R-:W-:Y:S01]  /*0fb0*/  FADD R6, R6, R17 ;  /* 0x0000001106067221 */ /* 0x000fe20000000000 */
[----:B------:R-:W1:Y:S01]  /*0fc0*/  MUFU.EX2 R3, R22 ;  /* 0x0000001600037308 */ /* 0x000e620000000800 */
[----:B0-----:R-:W-:Y:S01]  /*0fd0*/  FMUL R21, R21, R12 ;  /* 0x0000000c15157220 */ /* 0x001fe20000400000 */
[----:B--2---:R-:W-:Y:S01]  /*0fe0*/  IADD3 R8, P0, PT, R4, 0x20, RZ ;  /* 0x0000002004087810 */ /* 0x004fe20007f1e0ff */
[----:B------:R0:W-:Y:S02]  /*0ff0*/  STG.E desc[UR10][R4.64+-0x4], R7 ;  /* 0xfffffc0704007986 */ /* 0x0001e4000c10190a */
[----:B------:R-:W-:Y:S02]  /*1000*/  FADD R6, R6, R21 ;  /* 0x0000001506067221 */ /* 0x000fe40000000000 */
[----:B------:R2:W-:Y:S01]  /*1010*/  STG.E desc[UR10][R4.64+0x4], R21 ;  /* 0x0000041504007986 */ /* 0x0005e2000c10190a */
[----:B---3--:R-:W-:-:S04]  /*1020*/  FMUL R9, R10, R9 ;  /* 0x000000090a097220 */ /* 0x008fc80000400000 */
[----:B------:R-:W-:Y:S01]  /*1030*/  FADD R6, R6, R9 ;  /* 0x0000000906067221 */ /* 0x000fe20000000000 */
[----:B------:R2:W-:Y:S01]  /*1040*/  STG.E desc[UR10][R4.64+0x8], R9 ;  /* 0x0000080904007986 */ /* 0x0005e2000c10190a */
[----:B0-----:R-:W-:Y:S01]  /*1050*/  IADD3.X R7, PT, PT, RZ, R5, RZ, P0, !PT ;  /* 0x00000005ff077210 */ /* 0x001fe200007fe4ff */
[----:B-1----:R-:W-:-:S04]  /*1060*/  FMUL R11, R18, R3 ;  /* 0x00000003120b7220 */ /* 0x002fc80000400000 */
[----:B------:R-:W-:Y:S01]  /*1070*/  FADD R3, R6, R11 ;  /* 0x0000000b06037221 */ /* 0x000fe20000000000 */
[----:B------:R2:W-:Y:S01]  /*1080*/  STG.E desc[UR10][R4.64+0xc], R11 ;  /* 0x00000c0b04007986 */ /* 0x0005e2000c10190a */
[----:B------:R-:W-:Y:S05]  /*1090*/  BRA.U UP1, `(.L_x_22) ;  /* 0xfffffff9015c7547 */ /* 0x000fea000b83ffff */
.L_x_21:
[----:B------:R-:W-:Y:S05]  /*10a0*/  BRA.U !UP0, `(.L_x_20) ;  /* 0x0000000508b47547 */ /* 0x000fea000b800000 */
[----:B------:R-:W0:Y:S01]  /*10b0*/  LDCU UR4, c[0x0][0x388] ;  /* 0x00007100ff0477ac */ /* 0x000e220008000800 */
[----:B------:R-:W-:Y:S02]  /*10c0*/  UISETP.GE.U32.AND UP0, UPT, UR8, 0x4, UPT ;  /* 0x000000040800788c */ /* 0x000fe4000bf06070 */
[----:B0-----:R-:W-:-:S04]  /*10d0*/  ULOP3.LUT UR5, UR4, 0x3, URZ, 0xc0, !UPT ;  /* 0x0000000304057892 */ /* 0x001fc8000f8ec0ff */
[----:B------:R-:W-:-:S03]  /*10e0*/  UISETP.NE.AND UP1, UPT, UR5, URZ, UPT ;  /* 0x000000ff0500728c */ /* 0x000fc6000bf25270 */
[----:B------:R-:W-:Y:S08]  /*10f0*/  BRA.U !UP0, `(.L_x_23) ;  /* 0x0000000108d47547 */ /* 0x000ff0000b800000 */
[----:B--2---:R-:W0:Y:S02]  /*1100*/  LDC.64 R4, c[0x0][0x380] ;  /* 0x0000e000ff047b82 */ /* 0x004e240000000a00 */
[----:B0-----:R-:W-:-:S05]  /*1110*/  IMAD.WIDE.U32 R4, R2, 0x4, R4 ;  /* 0x0000000402047825 */ /* 0x001fca00078e0004 */
[----:B------:R-:W2:Y:S04]  /*1120*/  LDG.E R7, desc[UR10][R4.64] ;  /* 0x0000000a04077981 */ /* 0x000ea8000c1e1900 */
[----:B------:R-:W3:Y:S04]  /*1130*/  LDG.E R9, desc[UR10][R4.64+0x4] ;  /* 0x0000040a04097981 */ /* 0x000ee8000c1e1900 */
[----:B------:R-:W4:Y:S04]  /*1140*/  LDG.E R13, desc[UR10][R4.64+0x8] ;  /* 0x0000080a040d7981 */ /* 0x000f28000c1e1900 */
[----:B------:R-:W4:Y:S01]  /*1150*/  LDG.E R15, desc[UR10][R4.64+0xc] ;  /* 0x00000c0a040f7981 */ /* 0x000f22000c1e1900 */
[----:B------:R-:W-:Y:S01]  /*1160*/  HFMA2 R14, -RZ, RZ, 0.96630859375, -0.0022525787353515625 ;  /* 0x3bbb989dff0e7431 */ /* 0x000fe200000001ff */
[----:B------:R-:W-:-:S02]  /*1170*/  MOV R16, 0x437c0000 ;  /* 0x437c000000107802 */ /* 0x000fc40000000f00 */
[----:B------:R-:W-:Y:S01]  /*1180*/  IADD3 R2, PT, PT, R2, 0x4, RZ ;  /* 0x0000000402027810 */ /* 0x000fe20007ffe0ff */
[----:B--2--5:R-:W-:-:S04]  /*1190*/  FADD R8, R7, -R0 ;  /* 0x8000000007087221 */ /* 0x024fc80000000000 */
[----:B------:R-:W-:Y:S01]  /*11a0*/  FFMA.SAT R6, R8, R14, 0.5 ;  /* 0x3f00000008067423 */ /* 0x000fe2000000200e */
[----:B---3--:R-:W-:-:S03]  /*11b0*/  FADD R11, R9, -R0 ;  /* 0x80000000090b7221 */ /* 0x008fc60000000000 */
[----:B------:R-:W-:Y:S01]  /*11c0*/  FFMA.RM R6, R6, R16, 12582913 ;  /* 0x4b40000106067423 */ /* 0x000fe20000004010 */
[--C-:B----4-:R-:W-:Y:S01]  /*11d0*/  FADD R10, R13, -R0.reuse ;  /* 0x800000000d0a7221 */ /* 0x110fe20000000000 */
[-C--:B------:R-:W-:Y:S02]  /*11e0*/  FFMA.SAT R7, R11, R14.reuse, 0.5 ;  /* 0x3f0000000b077423 */ /* 0x080fe4000000200e */
[----:B------:R-:W-:Y:S01]  /*11f0*/  FADD R9, R6, -12583039 ;  /* 0xcb40007f06097421 */ /* 0x000fe20000000000 */
[----:B------:R-:W-:Y:S01]  /*1200*/  FADD R15, R15, -R0 ;  /* 0x800000000f0f7221 */ /* 0x000fe20000000000 */
[----:B------:R-:W-:Y:S01]  /*1210*/  FFMA.SAT R13, R10, R14, 0.5 ;  /* 0x3f0000000a0d7423 */ /* 0x000fe2000000200e */
[----:B------:R-:W-:Y:S01]  /*1220*/  FFMA.RM R7, R7, R16, 12582913 ;  /* 0x4b40000107077423 */ /* 0x000fe20000004010 */
[----:B------:R-:W-:Y:S01]  /*1230*/  FFMA R9, R8, 1.4426950216293334961, -R9 ;  /* 0x3fb8aa3b08097823 */ /* 0x000fe20000000809 */
[----:B------:R-:W-:Y:S01]  /*1240*/  FFMA.SAT R14, R15, R14, 0.5 ;  /* 0x3f0000000f0e7423 */ /* 0x000fe2000000200e */
[----:B------:R-:W-:Y:S01]  /*1250*/  SHF.L.U32 R6, R6, 0x17, RZ ;  /* 0x0000001706067819 */ /* 0x000fe200000006ff */
[----:B------:R-:W-:Y:S01]  /*1260*/  FADD R12, R7, -12583039 ;  /* 0xcb40007f070c7421 */ /* 0x000fe20000000000 */
[----:B------:R-:W-:Y:S01]  /*1270*/  FFMA R9, R8, 1.925963033500011079e-08, R9 ;  /* 0x32a5706008097823 */ /* 0x000fe20000000009 */
[-C--:B------:R-:W-:Y:S01]  /*1280*/  FFMA.RM R8, R13, R16.reuse, 12582913 ;  /* 0x4b4000010d087423 */ /* 0x080fe20000004010 */
[----:B------:R-:W-:Y:S01]  /*1290*/  FFMA.RM R14, R14, R16, 12582913 ;  /* 0x4b4000010e0e7423 */ /* 0x000fe20000004010 */
[----:B------:R-:W-:Y:S01]  /*12a0*/  FFMA R12, R11, 1.4426950216293334961, -R12 ;  /* 0x3fb8aa3b0b0c7823 */ /* 0x000fe2000000080c */
[----:B------:R-:W-:Y:S01]  /*12b0*/  SHF.L.U32 R7, R7, 0x17, RZ ;  /* 0x0000001707077819 */ /* 0x000fe200000006ff */
[----:B------:R-:W-:Y:S01]  /*12c0*/  FADD R13, R8, -12583039 ;  /* 0xcb40007f080d7421 */ /* 0x000fe20000000000 */
[----:B------:R-:W-:Y:S01]  /*12d0*/  FADD R16, R14, -12583039 ;  /* 0xcb40007f0e107421 */ /* 0x000fe20000000000 */
[----:B------:R-:W-:Y:S01]  /*12e0*/  FFMA R12, R11, 1.925963033500011079e-08, R12 ;  /* 0x32a570600b0c7823 */ /* 0x000fe2000000000c */
[----:B------:R-:W0:Y:S01]  /*12f0*/  MUFU.EX2 R9, R9 ;  /* 0x0000000900097308 */ /* 0x000e220000000800 */
[----:B------:R-:W-:Y:S01]  /*1300*/  FFMA R13, R10, 1.4426950216293334961, -R13 ;  /* 0x3fb8aa3b0a0d7823 */ /* 0x000fe2000000080d */
[----:B------:R-:W-:Y:S01]  /*1310*/  FFMA R16, R15, 1.4426950216293334961, -R16 ;  /* 0x3fb8aa3b0f107823 */ /* 0x000fe20000000810 */
[----:B------:R-:W-:-:S02]  /*1320*/  SHF.L.U32 R8, R8, 0x17, RZ ;  /* 0x0000001708087819 */ /* 0x000fc400000006ff */
[----:B------:R-:W-:Y:S01]  /*1330*/  FFMA R13, R10, 1.925963033500011079e-08, R13 ;  /* 0x32a570600a0d7823 */ /* 0x000fe2000000000d */
[----:B------:R-:W-:Y:S01]  /*1340*/  FFMA R16, R15, 1.925963033500011079e-08, R16 ;  /* 0x32a570600f107823 */ /* 0x000fe20000000010 */
[----:B------:R-:W-:Y:S01]  /*1350*/  SHF.L.U32 R14, R14, 0x17, RZ ;  /* 0x000000170e0e7819 */ /* 0x000fe200000006ff */
[----:B------:R-:W1:Y:S08]  /*1360*/  MUFU.EX2 R12, R12 ;  /* 0x0000000c000c7308 */ /* 0x000e700000000800 */
[----:B------:R-:W2:Y:S01]  /*1370*/  MUFU.EX2 R13, R13 ;  /* 0x0000000d000d7308 */ /* 0x000ea20000000800 */
[----:B0-----:R-:W-:-:S04]  /*1380*/  FMUL R6, R6, R9 ;  /* 0x0000000906067220 */ /* 0x001fc80000400000 */
[----:B------:R-:W-:Y:S01]  /*1390*/  FADD R3, R3, R6 ;  /* 0x0000000603037221 */ /* 0x000fe20000000000 */
[----:B------:R0:W-:Y:S02]  /*13a0*/  STG.E desc[UR10][R4.64], R6 ;  /* 0x0000000604007986 */ /* 0x0001e4000c10190a */
[----:B------:R-:W3:Y:S01]  /*13b0*/  MUFU.EX2 R11, R16 ;  /* 0x00000010000b7308 */ /* 0x000ee20000000800 */
[----:B-1----:R-:W-:-:S04]  /*13c0*/  FMUL R7, R7, R12 ;  /* 0x0000000c07077220 */ /* 0x002fc80000400000 */
[----:B------:R-:W-:Y:S01]  /*13d0*/  FADD R3, R3, R7 ;  /* 0x0000000703037221 */ /* 0x000fe20000000000 */
[----:B------:R0:W-:Y:S01]  /*13e0*/  STG.E desc[UR10][R4.64+0x4], R7 ;  /* 0x0000040704007986 */ /* 0x0001e2000c10190a */
[----:B--2---:R-:W-:-:S04]  /*13f0*/  FMUL R8, R8, R13 ;  /* 0x0000000d08087220 */ /* 0x004fc80000400000 */
[----:B------:R-:W-:Y:S01]  /*1400*/  FADD R3, R3, R8 ;  /* 0x0000000803037221 */ /* 0x000fe20000000000 */
[----:B------:R0:W-:Y:S01]  /*1410*/  STG.E desc[UR10][R4.64+0x8], R8 ;  /* 0x0000080804007986 */ /* 0x0001e2000c10190a */
[----:B---3--:R-:W-:-:S04]  /*1420*/  FMUL R11, R14, R11 ;  /* 0x0000000b0e0b7220 */ /* 0x008fc80000400000 */
[----:B------:R-:W-:Y:S01]  /*1430*/  FADD R3, R3, R11 ;  /* 0x0000000b03037221 */ /* 0x000fe20000000000 */
[----:B------:R0:W-:Y:S06]  /*1440*/  STG.E desc[UR10][R4.64+0xc], R11 ;  /* 0x00000c0b04007986 */ /* 0x0001ec000c10190a */
.L_x_23:
[----:B------:R-:W-:Y:S05]  /*1450*/  BRA.U !UP1, `(.L_x_20) ;  /* 0x0000000109c87547 */ /* 0x000fea000b800000 */
[----:B------:R-:W-:Y:S02]  /*1460*/  UISETP.NE.AND UP0, UPT, UR5, 0x1, UPT ;  /* 0x000000010500788c */ /* 0x000fe4000bf05270 */
[----:B------:R-:W-:-:S04]  /*1470*/  ULOP3.LUT UR4, UR4, 0x1, URZ, 0xc0, !UPT ;  /* 0x0000000104047892 */ /* 0x000fc8000f8ec0ff */
[----:B------:R-:W-:-:S03]  /*1480*/  UISETP.NE.U32.AND UP1, UPT, UR4, 0x1, UPT ;  /* 0x000000010400788c */ /* 0x000fc6000bf25070 */
[----:B------:R-:W-:Y:S08]  /*1490*/  BRA.U !UP0, `(.L_x_24) ;  /* 0x0000000108747547 */ /* 0x000ff0000b800000 */
[----:B0-2---:R-:W0:Y:S02]  /*14a0*/  LDC.64 R4, c[0x0][0x380] ;  /* 0x0000e000ff047b82 */ /* 0x005e240000000a00 */
[----:B0-----:R-:W-:-:S05]  /*14b0*/  IMAD.WIDE.U32 R4, R2, 0x4, R4 ;  /* 0x0000000402047825 */ /* 0x001fca00078e0004 */
[----:B------:R-:W2:Y:S04]  /*14c0*/  LDG.E R7, desc[UR10][R4.64] ;  /* 0x0000000a04077981 */ /* 0x000ea8000c1e1900 */
[----:B------:R-:W3:Y:S01]  /*14d0*/  LDG.E R9, desc[UR10][R4.64+0x4] ;  /* 0x0000040a04097981 */ /* 0x000ee2000c1e1900 */
[----:B------:R-:W-:Y:S01]  /*14e0*/  HFMA2 R10, -RZ, RZ, 0.96630859375, -0.0022525787353515625 ;  /* 0x3bbb989dff0a7431 */ /* 0x000fe200000001ff */
[----:B------:R-:W-:Y:S02]  /*14f0*/  MOV R11, 0x437c0000 ;  /* 0x437c0000000b7802 */ /* 0x000fe40000000f00 */
[----:B------:R-:W-:Y:S01]  /*1500*/  IADD3 R2, PT, PT, R2, 0x2, RZ ;  /* 0x0000000202027810 */ /* 0x000fe20007ffe0ff */
[--C-:B--2--5:R-:W-:Y:S01]  /*1510*/  FADD R7, R7, -R0.reuse ;  /* 0x8000000007077221 */ /* 0x124fe20000000000 */
[----:B---3--:R-:W-:-:S03]  /*1520*/  FADD R9, R9, -R0 ;  /* 0x8000000009097221 */ /* 0x008fc60000000000 */
[-C--:B------:R-:W-:Y:S01]  /*1530*/  FFMA.SAT R6, R7, R10.reuse, 0.5 ;  /* 0x3f00000007067423 */ /* 0x080fe2000000200a */
[----:B------:R-:W-:-:S03]  /*1540*/  FFMA.SAT R10, R9, R10, 0.5 ;  /* 0x3f000000090a7423 */ /* 0x000fc6000000200a */
[-C--:B------:R-:W-:Y:S01]  /*1550*/  FFMA.RM R6, R6, R11.reuse, 12582913 ;  /* 0x4b40000106067423 */ /* 0x080fe2000000400b */
[----:B------:R-:W-:-:S03]  /*1560*/  FFMA.RM R10, R10, R11, 12582913 ;  /* 0x4b4000010a0a7423 */ /* 0x000fc6000000400b */
[C---:B------:R-:W-:Y:S01]  /*1570*/  FADD R8, R6.reuse, -12583039 ;  /* 0xcb40007f06087421 */ /* 0x040fe20000000000 */
[----:B------:R-:W-:Y:S01]  /*1580*/  SHF.L.U32 R6, R6, 0x17, RZ ;  /* 0x0000001706067819 */ /* 0x000fe200000006ff */
[C---:B------:R-:W-:Y:S02]  /*1590*/  FADD R12, R10.reuse, -12583039 ;  /* 0xcb40007f0a0c7421 */ /* 0x040fe40000000000 */
[----:B------:R-:W-:Y:S01]  /*15a0*/  FFMA R8, R7, 1.4426950216293334961, -R8 ;  /* 0x3fb8aa3b07087823 */ /* 0x000fe20000000808 */
[----:B------:R-:W-:Y:S01]  /*15b0*/  SHF.L.U32 R10, R10, 0x17, RZ ;  /* 0x000000170a0a7819 */ /* 0x000fe200000006ff */
[----:B------:R-:W-:Y:S02]  /*15c0*/  FFMA R12, R9, 1.4426950216293334961, -R12 ;  /* 0x3fb8aa3b090c7823 */ /* 0x000fe4000000080c */
[----:B------:R-:W-:Y:S02]  /*15d0*/  FFMA R8, R7, 1.925963033500011079e-08, R8 ;  /* 0x32a5706007087823 */ /* 0x000fe40000000008 */
[----:B------:R-:W-:-:S02]  /*15e0*/  FFMA R12, R9, 1.925963033500011079e-08, R12 ;  /* 0x32a57060090c7823 */ /* 0x000fc4000000000c */
[----:B------:R-:W0:Y:S08]  /*15f0*/  MUFU.EX2 R7, R8 ;  /* 0x0000000800077308 */ /* 0x000e300000000800 */
[----:B------:R-:W1:Y:S01]  /*1600*/  MUFU.EX2 R9, R12 ;  /* 0x0000000c00097308 */ /* 0x000e620000000800 */
[----:B0-----:R-:W-:-:S04]  /*1610*/  FMUL R6, R6, R7 ;  /* 0x0000000706067220 */ /* 0x001fc80000400000 */
[----:B------:R-:W-:Y:S01]  /*1620*/  FADD R3, R3, R6 ;  /* 0x0000000603037221 */ /* 0x000fe20000000000 */
[----:B------:R3:W-:Y:S01]  /*1630*/  STG.E desc[UR10][R4.64], R6 ;  /* 0x0000000604007986 */ /* 0x0007e2000c10190a */
[----:B-1----:R-:W-:-:S04]  /*1640*/  FMUL R9, R10, R9 ;  /* 0x000000090a097220 */ /* 0x002fc80000400000 */
[----:B------:R-:W-:Y:S01]  /*1650*/  FADD R3, R3, R9 ;  /* 0x0000000903037221 */ /* 0x000fe20000000000 */
[----:B------:R3:W-:Y:S06]  /*1660*/  STG.E desc[UR10][R4.64+0x4], R9 ;  /* 0x0000040904007986 */ /* 0x0007ec000c10190a */
.L_x_24:
[----:B------:R-:W-:Y:S05]  /*1670*/  BRA.U UP1, `(.L_x_20) ;  /* 0x0000000101407547 */ /* 0x000fea000b800000 */
[----:B0-23--:R-:W0:Y:S02]  /*1680*/  LDC.64 R4, c[0x0][0x380] ;  /* 0x0000e000ff047b82 */ /* 0x00de240000000a00 */
[----:B0-----:R-:W-:-:S05]  /*1690*/  IMAD.WIDE.U32 R4, R2, 0x4, R4 ;  /* 0x0000000402047825 */ /* 0x001fca00078e0004 */
[----:B------:R-:W2:Y:S01]  /*16a0*/  LDG.E R7, desc[UR10][R4.64] ;  /* 0x0000000a04077981 */ /* 0x000ea2000c1e1900 */
[----:B------:R-:W-:Y:S01]  /*16b0*/  HFMA2 R2, -RZ, RZ, 0.96630859375, -0.0022525787353515625 ;  /* 0x3bbb989dff027431 */ /* 0x000fe200000001ff */
[----:B------:R-:W-:Y:S01]  /*16c0*/  MOV R9, 0x437c0000 ;  /* 0x437c000000097802 */ /* 0x000fe20000000f00 */
[----:B--2--5:R-:W-:-:S04]  /*16d0*/  FADD R7, R7, -R0 ;  /* 0x8000000007077221 */ /* 0x024fc80000000000 */
[----:B------:R-:W-:-:S04]  /*16e0*/  FFMA.SAT R0, R7, R2, 0.5 ;  /* 0x3f00000007007423 */ /* 0x000fc80000002002 */
[----:B------:R-:W-:-:S04]  /*16f0*/  FFMA.RM R0, R0, R9, 12582913 ;  /* 0x4b40000100007423 */ /* 0x000fc80000004009 */
[C---:B------:R-:W-:Y:S01]  /*1700*/  FADD R2, R0.reuse, -12583039 ;  /* 0xcb40007f00027421 */ /* 0x040fe20000000000 */
[----:B------:R-:W-:-:S03]  /*1710*/  SHF.L.U32 R0, R0, 0x17, RZ ;  /* 0x0000001700007819 */ /* 0x000fc600000006ff */
[----:B------:R-:W-:-:S04]  /*1720*/  FFMA R2, R7, 1.4426950216293334961, -R2 ;  /* 0x3fb8aa3b07027823 */ /* 0x000fc80000000802 */
[----:B------:R-:W-:-:S04]  /*1730*/  FFMA R2, R7, 1.925963033500011079e-08, R2 ;  /* 0x32a5706007027823 */ /* 0x000fc80000000002 */
[----:B------:R-:W0:Y:S02]  /*1740*/  MUFU.EX2 R7, R2 ;  /* 0x0000000200077308 */ /* 0x000e240000000800 */
[----:B0-----:R-:W-:-:S04]  /*1750*/  FMUL R0, R0, R7 ;  /* 0x0000000700007220 */ /* 0x001fc80000400000 */
[----:B------:R-:W-:Y:S01]  /*1760*/  FADD R3, R3, R0 ;  /* 0x0000000003037221 */ /* 0x000fe20000000000 */
[----:B------:R1:W-:Y:S06]  /*1770*/  STG.E desc[UR10][R4.64], R0 ;  /* 0x0000000004007986 */ /* 0x0003ec000c10190a */
.L_x_20:
[----:B-1---5:R-:W1:Y:S02]  /*1780*/  LDC R0, c[0x0][0x388] ;  /* 0x0000e200ff007b82 */ /* 0x022e640000000800 */
[----:B-1----:R-:W-:-:S13]  /*1790*/  ISETP.GE.AND P0, PT, R0, 0x1, PT ;  /* 0x000000010000780c */ /* 0x002fda0003f06270 */
[----:B------:R-:W-:Y:S05]  /*17a0*/  @!P0 EXIT ;  /* 0x000000000000894d */ /* 0x000fea0003800000 */
[C---:B------:R-:W-:Y:S01]  /*17b0*/  ISETP.GE.U32.AND P0, PT, R0.reuse, 0x10, PT ;  /* 0x000000100000780c */ /* 0x040fe20003f06070 */
[----:B------:R-:W-:Y:S01]  /*17c0*/  HFMA2 R2, -RZ, RZ, 0, 0 ;  /* 0x00000000ff027431 */ /* 0x000fe200000001ff */
[----:B------:R-:W-:-:S11]  /*17d0*/  LOP3.LUT R10, R0, 0xf, RZ, 0xc0, !PT ;  /* 0x0000000f000a7812 */ /* 0x000fd600078ec0ff */
[----:B------:R-:W-:Y:S05]  /*17e0*/  @!P0 BRA `(.L_x_25) ;  /* 0x0000000c00948947 */ /* 0x000fea0003800000 */
[----:B------:R-:W1:Y:S01]  /*17f0*/  LDCU.64 UR4, c[0x0][0x380] ;  /* 0x00007000ff0477ac */ /* 0x000e620008000a00 */
[----:B------:R-:W-:-:S04]  /*1800*/  LOP3.LUT R2, R0, 0x7ffffff0, RZ, 0xc0, !PT ;  /* 0x7ffffff000027812 */ /* 0x000fc800078ec0ff */
[----:B0--3--:R-:W-:Y:S01]  /*1810*/  IADD3 R6, PT, PT, -R2, RZ, RZ ;  /* 0x000000ff02067210 */ /* 0x009fe20007ffe1ff */
[----:B-1----:R-:W-:-:S04]  /*1820*/  UIADD3 UR4, UP0, UPT, UR4, 0x20, URZ ;  /* 0x0000002004047890 */ /* 0x002fc8000ff1e0ff */
[----:B------:R-:W-:Y:S02]  /*1830*/  UIADD3.X UR5, UPT, UPT, URZ, UR5, URZ, UP0, !UPT ;  /* 0x00000005ff057290 */ /* 0x000fe400087fe4ff */
[----:B------:R-:W-:-:S04]  /*1840*/  MOV R0, UR4 ;  /* 0x0000000400007c02 */ /* 0x000fc80008000f00 */
[----:B------:R-:W-:-:S07]  /*1850*/  MOV R7, UR5 ;  /* 0x0000000500077c02 */ /* 0x000fce0008000f00 */
.L_x_42:
[----:B-12---:R-:W-:Y:S02]  /*1860*/  MOV R4, R0 ;  /* 0x0000000000047202 */ /* 0x006fe40000000f00 */
[----:B------:R-:W-:-:S05]  /*1870*/  MOV R5, R7 ;  /* 0x0000000700057202 */ /* 0x000fca0000000f00 */
[----:B------:R-:W2:Y:S01]  /*1880*/  LDG.E R0, desc[UR10][R4.64+-0x20] ;  /* 0xffffe00a04007981 */ /* 0x000ea2000c1e1900 */
[----:B------:R-:W0:Y:S01]  /*1890*/  MUFU.RCP R8, R3 ;  /* 0x0000000300087308 */ /* 0x000e220000001000 */
[----:B------:R-:W-:-:S04]  /*18a0*/  IADD3 R6, PT, PT, R6, 0x10, RZ ;  /* 0x0000001006067810 */ /* 0x000fc80007ffe0ff */
[----:B------:R-:W-:Y:S01]  /*18b0*/  ISETP.NE.AND P2, PT, R6, RZ, PT ;  /* 0x000000ff0600720c */ /* 0x000fe20003f45270 */
[----:B0-----:R-:W-:-:S04]  /*18c0*/  FFMA R7, R8, -R3, 1 ;  /* 0x3f80000008077423 */ /* 0x001fc80000000803 */
[----:B------:R-:W-:Y:S01]  /*18d0*/  FFMA R7, R8, R7, R8 ;  /* 0x0000000708077223 */ /* 0x000fe20000000008 */
[----:B--2---:R-:W0:Y:S03]  /*18e0*/  FCHK P0, R0, R3 ;  /* 0x0000000300007302 */ /* 0x004e260000000000 */
[----:B------:R-:W-:-:S04]  /*18f0*/  FFMA R8, R0, R7, RZ ;  /* 0x0000000700087223 */ /* 0x000fc800000000ff */
[----:B------:R-:W-:-:S04]  /*1900*/  FFMA R9, R8, -R3, R0 ;  /* 0x8000000308097223 */ /* 0x000fc80000000000 */
[----:B------:R-:W-:Y:S01]  /*1910*/  FFMA R7, R7, R9, R8 ;  /* 0x0000000907077223 */ /* 0x000fe20000000008 */
[----:B0-----:R-:W-:Y:S06]  /*1920*/  @!P0 BRA `(.L_x_26) ;  /* 0x0000000000088947 */ /* 0x001fec0003800000 */
[----:B------:R-:W-:-:S07]  /*1930*/  MOV R8, 0x1950 ;  /* 0x0000195000087802 */ /* 0x000fce0000000f00 */
[----:B------:R-:W-:Y:S05]  /*1940*/  CALL.REL.NOINC `($__internal_0_$__cuda_sm3x_div_rn_noftz_f32_slowpath) ;  /* 0x00000018006c7944 */ /* 0x000fea0003c00000 */
.L_x_26:
[----:B------:R-:W2:Y:S01]  /*1950*/  LDG.E R11, desc[UR10][R4.64+-0x1c] ;  /* 0xffffe40a040b7981 */ /* 0x000ea2000c1e1900 */
[----:B------:R-:W0:Y:S03]  /*1960*/  MUFU.RCP R0, R3 ;  /* 0x0000000300007308 */ /* 0x000e260000001000 */
[----:B------:R1:W-:Y:S01]  /*1970*/  STG.E desc[UR10][R4.64+-0x20], R7 ;  /* 0xffffe00704007986 */ /* 0x0003e2000c10190a */
[----:B0-----:R-:W-:-:S04]  /*1980*/  FFMA R9, R0, -R3, 1 ;  /* 0x3f80000000097423 */ /* 0x001fc80000000803 */
[----:B------:R-:W-:Y:S01]  /*1990*/  FFMA R0, R0, R9, R0 ;  /* 0x0000000900007223 */ /* 0x000fe20000000000 */
[----:B--2---:R-:W0:Y:S03]  /*19a0*/  FCHK P0, R11, R3 ;  /* 0x000000030b007302 */ /* 0x004e260000000000 */
[----:B------:R-:W-:-:S04]  /*19b0*/  FFMA R8, R0, R11, RZ ;  /* 0x0000000b00087223 */ /* 0x000fc800000000ff */
[----:B------:R-:W-:-:S04]  /*19c0*/  FFMA R9, R8, -R3, R11 ;  /* 0x8000000308097223 */ /* 0x000fc8000000000b */
[----:B------:R-:W-:Y:S01]  /*19d0*/  FFMA R9, R0, R9, R8 ;  /* 0x0000000900097223 */ /* 0x000fe20000000008 */
[----:B01----:R-:W-:Y:S06]  /*19e0*/  @!P0 BRA `(.L_x_27) ;  /* 0x0000000000108947 */ /* 0x003fec0003800000 */
[----:B------:R-:W-:Y:S02]  /*19f0*/  MOV R0, R11 ;  /* 0x0000000b00007202 */ /* 0x000fe40000000f00 */
[----:B------:R-:W-:-:S07]  /*1a00*/  MOV R8, 0x1a20 ;  /* 0x00001a2000087802 */ /* 0x000fce0000000f00 */
[----:B------:R-:W-:Y:S05]  /*1a10*/  CALL.REL.NOINC `($__internal_0_$__cuda_sm3x_div_rn_noftz_f32_slowpath) ;  /* 0x0000001800387944 */ /* 0x000fea0003c00000 */
[----:B------:R-:W-:-:S07]  /*1a20*/  MOV R9, R7 ;  /* 0x0000000700097202 */ /* 0x000fce0000000f00 */
.L_x_27:
        /* <DEDUP_REMOVED lines=13> */
.L_x_28:
        /* <DEDUP_REMOVED lines=14> */
.L_x_29:
        /* <DEDUP_REMOVED lines=13> */
.L_x_30:
        /* <DEDUP_REMOVED lines=14> */
.L_x_31:
        /* <DEDUP_REMOVED lines=13> */
.L_x_32:
        /* <DEDUP_REMOVED lines=14> */
.L_x_33:
        /* <DEDUP_REMOVED lines=13> */
.L_x_34:
        /* <DEDUP_REMOVED lines=14> */
.L_x_35:
        /* <DEDUP_REMOVED lines=13> */
.L_x_36:
        /* <DEDUP_REMOVED lines=14> */
.L_x_37:
        /* <DEDUP_REMOVED lines=13> */
.L_x_38:
        /* <DEDUP_REMOVED lines=14> */
.L_x_39:
        /* <DEDUP_REMOVED lines=13> */
.L_x_40:
        /* <DEDUP_REMOVED lines=14> */
.L_x_41:
[----:B------:R1:W-:Y:S01]  /*2600*/  STG.E desc[UR10][R4.64+0x1c], R9 ;  /* 0x00001c0904007986 */ /* 0x0003e2000c10190a */
[----:B------:R-:W-:-:S04]  /*2610*/  IADD3 R0, P0, PT, R4, 0x40, RZ ;  /* 0x0000004004007810 */ /* 0x000fc80007f1e0ff */
[----:B------:R-:W-:Y:S01]  /*2620*/  IADD3.X R7, PT, PT, RZ, R5, RZ, P0, !PT ;  /* 0x00000005ff077210 */ /* 0x000fe200007fe4ff */
[----:B------:R-:W-:Y:S08]  /*2630*/  @P2 BRA `(.L_x_42) ;  /* 0xfffffff000882947 */ /* 0x000ff0000383ffff */
.L_x_25:
[----:B------:R-:W-:-:S13]  /*2640*/  ISETP.NE.AND P0, PT, R10, RZ, PT ;  /* 0x000000ff0a00720c */ /* 0x000fda0003f05270 */
[----:B------:R-:W-:Y:S05]  /*2650*/  @!P0 EXIT ;  /* 0x000000000000894d */ /* 0x000fea0003800000 */
[----:B------:R-:W4:Y:S01]  /*2660*/  LDCU UR4, c[0x0][0x388] ;  /* 0x00007100ff0477ac */ /* 0x000f220008000800 */
[----:B------:R-:W-:Y:S01]  /*2670*/  ISETP.GE.U32.AND P0, PT, R10, 0x8, PT ;  /* 0x000000080a00780c */ /* 0x000fe20003f06070 */
[----:B----4-:R-:W-:-:S12]  /*2680*/  ULOP3.LUT UR4, UR4, 0x7, URZ, 0xc0, !UPT ;  /* 0x0000000704047892 */ /* 0x010fd8000f8ec0ff */
[----:B------:R-:W-:Y:S05]  /*2690*/  @!P0 BRA `(.L_x_43) ;  /* 0x0000000400bc8947 */ /* 0x000fea0003800000 */
[----:B0123--:R-:W0:Y:S02]  /*26a0*/  LDC.64 R4, c[0x0][0x380] ;  /* 0x0000e000ff047b82 */ /* 0x00fe240000000a00 */
[----:B0-----:R-:W-:-:S05]  /*26b0*/  IMAD.WIDE.U32 R4, R2, 0x4, R4 ;  /* 0x0000000402047825 */ /* 0x001fca00078e0004 */
[----:B------:R-:W2:Y:S01]  /*26c0*/  LDG.E R9, desc[UR10][R4.64] ;  /* 0x0000000a04097981 */ /* 0x000ea2000c1e1900 */
[----:B------:R-:W0:Y:S02]  /*26d0*/  MUFU.RCP R0, R3 ;  /* 0x0000000300007308 */ /* 0x000e240000001000 */
[----:B0-----:R-:W-:-:S04]  /*26e0*/  FFMA R7, R0, -R3, 1 ;  /* 0x3f80000000077423 */ /* 0x001fc80000000803 */
[----:B------:R-:W-:Y:S02]  /*26f0*/  FFMA R0, R0, R7, R0 ;  /* 0x0000000700007223 */ /* 0x000fe40000000000 */
[----:B--2---:R-:W0:Y:S02]  /*2700*/  FCHK P0, R9, R3 ;  /* 0x0000000309007302 */ /* 0x004e240000000000 */
[----:B------:R-:W-:-:S04]  /*2710*/  FFMA R6, R0, R9, RZ ;  /* 0x0000000900067223 */ /* 0x000fc800000000ff */
[----:B------:R-:W-:-:S04]  /*2720*/  FFMA R7, R6, -R3, R9 ;  /* 0x8000000306077223 */ /* 0x000fc80000000009 */
[----:B------:R-:W-:Y:S01]  /*2730*/  FFMA R7, R0, R7, R6 ;  /* 0x0000000700077223 */ /* 0x000fe20000000006 */
[----:B0-----:R-:W-:Y:S06]  /*2740*/  @!P0 BRA `(.L_x_44) ;  /* 0x00000000000c8947 */ /* 0x001fec0003800000 */
[----:B------:R-:W-:Y:S02]  /*2750*/  MOV R0, R9 ;  /* 0x0000000900007202 */ /* 0x000fe40000000f00 */
[----:B------:R-:W-:-:S07]  /*2760*/  MOV R8, 0x2780 ;  /* 0x0000278000087802 */ /* 0x000fce0000000f00 */
[----:B------:R-:W-:Y:S05]  /*2770*/  CALL.REL.NOINC `($__internal_0_$__cuda_sm3x_div_rn_noftz_f32_slowpath) ;  /* 0x0000000800e07944 */ /* 0x000fea0003c00000 */
.L_x_44:
        /* <DEDUP_REMOVED lines=14> */
.L_x_45:
        /* <DEDUP_REMOVED lines=13> */
.L_x_46:
        /* <DEDUP_REMOVED lines=14> */
.L_x_47:
        /* <DEDUP_REMOVED lines=13> */
.L_x_48:
        /* <DEDUP_REMOVED lines=14> */
.L_x_49:
        /* <DEDUP_REMOVED lines=13> */
.L_x_50:
        /* <DEDUP_REMOVED lines=14> */
.L_x_51:
[----:B------:R4:W-:Y:S01]  /*2d70*/  STG.E desc[UR10][R4.64+0x1c], R9 ;  /* 0x00001c0904007986 */ /* 0x0009e2000c10190a */
[----:B------:R-:W-:-:S07]  /*2d80*/  IADD3 R2, PT, PT, R2, 0x8, RZ ;  /* 0x0000000802027810 */ /* 0x000fce0007ffe0ff */
.L_x_43:
[----:B------:R-:W-:-:S13]  /*2d90*/  ISETP.NE.AND P0, PT, RZ, UR4, PT ;  /* 0x00000004ff007c0c */ /* 0x000fda000bf05270 */
[----:B------:R-:W-:Y:S05]  /*2da0*/  @!P0 EXIT ;  /* 0x000000000000894d */ /* 0x000fea0003800000 */
[----:B------:R-:W5:Y:S01]  /*2db0*/  LDCU UR5, c[0x0][0x388] ;  /* 0x00007100ff0577ac */ /* 0x000f620008000800 */
[----:B------:R-:W-:Y:S02]  /*2dc0*/  UISETP.GE.U32.AND UP0, UPT, UR4, 0x4, UPT ;  /* 0x000000040400788c */ /* 0x000fe4000bf06070 */
[----:B-----5:R-:W-:-:S07]  /*2dd0*/  ULOP3.LUT UR5, UR5, 0x3, URZ, 0xc0, !UPT ;  /* 0x0000000305057892 */ /* 0x020fce000f8ec0ff */
[----:B------:R-:W-:Y:S05]  /*2de0*/  BRA.U !UP0, `(.L_x_52) ;  /* 0x0000000108e47547 */ /* 0x000fea000b800000 */
[----:B01234-:R-:W0:Y:S02]  /*2df0*/  LDC.64 R4, c[0x0][0x380] ;  /* 0x0000e000ff047b82 */ /* 0x01fe240000000a00 */
        /* <DEDUP_REMOVED lines=13> */
.L_x_53:
        /* <DEDUP_REMOVED lines=14> */
.L_x_54:
        /* <DEDUP_REMOVED lines=13> */
.L_x_55:
        /* <DEDUP_REMOVED lines=14> */
.L_x_56:
[----:B------:R0:W-:Y:S01]  /*3160*/  STG.E desc[UR10][R4.64+0xc], R9 ;  /* 0x00000c0904007986 */ /* 0x0001e2000c10190a */
[----:B------:R-:W-:-:S07]  /*3170*/  IADD3 R2, PT, PT, R2, 0x4, RZ ;  /* 0x0000000402027810 */ /* 0x000fce0007ffe0ff */
.L_x_52:
[----:B------:R-:W-:-:S13]  /*3180*/  ISETP.NE.AND P0, PT, RZ, UR5, PT ;  /* 0x00000005ff007c0c */ /* 0x000fda000bf05270 */
[----:B------:R-:W-:Y:S05]  /*3190*/  @!P0 EXIT ;  /* 0x000000000000894d */ /* 0x000fea0003800000 */
[----:B01234-:R-:W0:Y:S01]  /*31a0*/  LDC.64 R4, c[0x0][0x380] ;  /* 0x0000e000ff047b82 */ /* 0x01fe220000000a00 */
[----:B------:R-:W-:Y:S01]  /*31b0*/  UIADD3 UR4, UPT, UPT, -UR5, URZ, URZ ;  /* 0x000000ff05047290 */ /* 0x000fe2000fffe1ff */
[----:B0-----:R-:W-:-:S11]  /*31c0*/  IMAD.WIDE.U32 R4, R2, 0x4, R4 ;  /* 0x0000000402047825 */ /* 0x001fd600078e0004 */
.L_x_58:
[----:B------:R-:W2:Y:S01]  /*31d0*/  LDG.E R9, desc[UR10][R4.64] ;  /* 0x0000000a04097981 */ /* 0x000ea2000c1e1900 */
[----:B------:R-:W0:Y:S01]  /*31e0*/  MUFU.RCP R0, R3 ;  /* 0x0000000300007308 */ /* 0x000e220000001000 */
[----:B------:R-:W-:-:S04]  /*31f0*/  UIADD3 UR4, UPT, UPT, UR4, 0x1, URZ ;  /* 0x0000000104047890 */ /* 0x000fc8000fffe0ff */
[----:B------:R-:W-:Y:S01]  /*3200*/  UISETP.NE.AND UP0, UPT, UR4, URZ, UPT ;  /* 0x000000ff0400728c */ /* 0x000fe2000bf05270 */
[----:B0-----:R-:W-:-:S04]  /*3210*/  FFMA R7, R0, -R3, 1 ;  /* 0x3f80000000077423 */ /* 0x001fc80000000803 */
[----:B------:R-:W-:Y:S01]  /*3220*/  FFMA R0, R0, R7, R0 ;  /* 0x0000000700007223 */ /* 0x000fe20000000000 */
[----:B--2---:R-:W0:Y:S03]  /*3230*/  FCHK P0, R9, R3 ;  /* 0x0000000309007302 */ /* 0x004e260000000000 */
[----:B------:R-:W-:-:S04]  /*3240*/  FFMA R2, R0, R9, RZ ;  /* 0x0000000900027223 */ /* 0x000fc800000000ff */
[----:B------:R-:W-:-:S04]  /*3250*/  FFMA R7, R2, -R3, R9 ;  /* 0x8000000302077223 */ /* 0x000fc80000000009 */
[----:B------:R-:W-:Y:S01]  /*3260*/  FFMA R7, R0, R7, R2 ;  /* 0x0000000700077223 */ /* 0x000fe20000000002 */
[----:B0-----:R-:W-:Y:S06]  /*3270*/  @!P0 BRA `(.L_x_57) ;  /* 0x00000000000c8947 */ /* 0x001fec0003800000 */
[----:B------:R-:W-:Y:S02]  /*3280*/  MOV R0, R9 ;  /* 0x0000000900007202 */ /* 0x000fe40000000f00 */
[----:B------:R-:W-:-:S07]  /*3290*/  MOV R8, 0x32b0 ;  /* 0x000032b000087802 */ /* 0x000fce0000000f00 */
[----:B------:R-:W-:Y:S05]  /*32a0*/  CALL.REL.NOINC `($__internal_0_$__cuda_sm3x_div_rn_noftz_f32_slowpath) ;  /* 0x0000000000147944 */ /* 0x000fea0003c00000 */
.L_x_57:
[----:B------:R0:W-:Y:S02]  /*32b0*/  STG.E desc[UR10][R4.64], R7 ;  /* 0x0000000704007986 */ /* 0x0001e4000c10190a */
[----:B0-----:R-:W-:-:S04]  /*32c0*/  IADD3 R4, P0, PT, R4, 0x4, RZ ;  /* 0x0000000404047810 */ /* 0x001fc80007f1e0ff */
[----:B------:R-:W-:Y:S01]  /*32d0*/  IADD3.X R5, PT, PT, RZ, R5, RZ, P0, !PT ;  /* 0x00000005ff057210 */ /* 0x000fe200007fe4ff */
[----:B------:R-:W-:Y:S08]  /*32e0*/  BRA.U UP0, `(.L_x_58) ;  /* 0xfffffffd00b87547 */ /* 0x000ff0000b83ffff */
[----:B------:R-:W-:Y:S05]  /*32f0*/  EXIT ;  /* 0x000000000000794d */ /* 0x000fea0003800000 */
        .weak           $__internal_0_$__cuda_sm3x_div_rn_noftz_f32_slowpath
        .type           $__internal_0_$__cuda_sm3x_div_rn_noftz_f32_slowpath,@function
        .size           $__internal_0_$__cuda_sm3x_div_rn_noftz_f32_slowpath,(.L_x_82 - $__internal_0_$__cuda_sm3x_div_rn_noftz_f32_slowpath)
$__internal_0_$__cuda_sm3x_div_rn_noftz_f32_slowpath:
[----:B------:R-:W-:Y:S02]  /*3300*/  SHF.R.U32.HI R7, RZ, 0x17, R3 ;  /* 0x00000017ff077819 */ /* 0x000fe40000011603 */
[----:B------:R-:W-:Y:S02]  /*3310*/  SHF.R.U32.HI R9, RZ, 0x17, R0 ;  /* 0x00000017ff097819 */ /* 0x000fe40000011600 */
[----:B------:R-:W-:Y:S02]  /*3320*/  LOP3.LUT R7, R7, 0xff, RZ, 0xc0, !PT ;  /* 0x000000ff07077812 */ /* 0x000fe400078ec0ff */
[----:B------:R-:W-:Y:S02]  /*3330*/  LOP3.LUT R13, R9, 0xff, RZ, 0xc0, !PT ;  /* 0x000000ff090d7812 */ /* 0x000fe400078ec0ff */
[----:B------:R-:W-:Y:S02]  /*3340*/  IADD3 R14, PT, PT, R7, -0x1, RZ ;  /* 0xffffffff070e7810 */ /* 0x000fe40007ffe0ff */
[----:B------:R-:W-:-:S02]  /*3350*/  IADD3 R12, PT, PT, R13, -0x1, RZ ;  /* 0xffffffff0d0c7810 */ /* 0x000fc40007ffe0ff */
[----:B------:R-:W-:Y:S02]  /*3360*/  ISETP.GT.U32.AND P0, PT, R14, 0xfd, PT ;  /* 0x000000fd0e00780c */ /* 0x000fe40003f04070 */
[----:B------:R-:W-:Y:S02]  /*3370*/  MOV R11, R3 ;  /* 0x00000003000b7202 */ /* 0x000fe40000000f00 */
[----:B------:R-:W-:-:S13]  /*3380*/  ISETP.GT.U32.OR P0, PT, R12, 0xfd, P0 ;  /* 0x000000fd0c00780c */ /* 0x000fda0000704470 */
[----:B------:R-:W-:Y:S01]  /*3390*/  @!P0 MOV R9, RZ ;  /* 0x000000ff00098202 */ /* 0x000fe20000000f00 */
[----:B------:R-:W-:Y:S06]  /*33a0*/  @!P0 BRA `(.L_x_59) ;  /* 0x00000000005c8947 */ /* 0x000fec0003800000 */
[----:B------:R-:W-:Y:S02]  /*33b0*/  FSETP.GTU.FTZ.AND P0, PT, |R0|, +INF , PT ;  /* 0x7f8000000000780b */ /* 0x000fe40003f1c200 */
[----:B------:R-:W-:-:S04]  /*33c0*/  FSETP.GTU.FTZ.AND P1, PT, |R3|, +INF , PT ;  /* 0x7f8000000300780b */ /* 0x000fc80003f3c200 */
[----:B------:R-:W-:-:S13]  /*33d0*/  PLOP3.LUT P0, PT, P0, P1, PT, 0xf8, 0x8f ;  /* 0x00000000008f781c */ /* 0x000fda0000703f70 */
[----:B------:R-:W-:Y:S05]  /*33e0*/  @P0 BRA `(.L_x_60) ;  /* 0x0000000400440947 */ /* 0x000fea0003800000 */
[----:B------:R-:W-:-:S13]  /*33f0*/  LOP3.LUT P0, RZ, R11, 0x7fffffff, R0, 0xc8, !PT ;  /* 0x7fffffff0bff7812 */ /* 0x000fda000780c800 */
[----:B------:R-:W-:Y:S05]  /*3400*/  @!P0 BRA `(.L_x_61) ;  /* 0x0000000400348947 */ /* 0x000fea0003800000 */
[C---:B------:R-:W-:Y:S02]  /*3410*/  FSETP.NEU.FTZ.AND P3, PT, |R0|.reuse, +INF , PT ;  /* 0x7f8000000000780b */ /* 0x040fe40003f7d200 */
[----:B------:R-:W-:Y:S02]  /*3420*/  FSETP.NEU.FTZ.AND P1, PT, |R3|, +INF , PT ;  /* 0x7f8000000300780b */ /* 0x000fe40003f3d200 */
[----:B------:R-:W-:-:S11]  /*3430*/  FSETP.NEU.FTZ.AND P0, PT, |R0|, +INF , PT ;  /* 0x7f8000000000780b */ /* 0x000fd60003f1d200 */
[----:B------:R-:W-:Y:S05]  /*3440*/  @!P1 BRA !P3, `(.L_x_61) ;  /* 0x0000000400249947 */ /* 0x000fea0005800000 */
[----:B------:R-:W-:-:S04]  /*3450*/  LOP3.LUT P3, RZ, R0, 0x7fffffff, RZ, 0xc0, !PT ;  /* 0x7fffffff00ff7812 */ /* 0x000fc8000786c0ff */
[----:B------:R-:W-:-:S13]  /*3460*/  PLOP3.LUT P1, PT, P1, P3, PT, 0x2f, 0xf2 ;  /* 0x0000000000f2781c */ /* 0x000fda0000f26577 */
[----:B------:R-:W-:Y:S05]  /*3470*/  @P1 BRA `(.L_x_62) ;  /* 0x0000000400101947 */ /* 0x000fea0003800000 */
[----:B------:R-:W-:-:S04]  /*3480*/  LOP3.LUT P1, RZ, R11, 0x7fffffff, RZ, 0xc0, !PT ;  /* 0x7fffffff0bff7812 */ /* 0x000fc8000782c0ff */
[----:B------:R-:W-:-:S13]  /*3490*/  PLOP3.LUT P0, PT, P0, P1, PT, 0x2f, 0xf2 ;  /* 0x0000000000f2781c */ /* 0x000fda0000702577 */
[----:B------:R-:W-:Y:S05]  /*34a0*/  @P0 BRA `(.L_x_63) ;  /* 0x0000000000f80947 */ /* 0x000fea0003800000 */
[----:B------:R-:W-:Y:S02]  /*34b0*/  ISETP.GE.AND P0, PT, R12, RZ, PT ;  /* 0x000000ff0c00720c */ /* 0x000fe40003f06270 */
[----:B------:R-:W-:-:S11]  /*34c0*/  ISETP.GE.AND P1, PT, R14, RZ, PT ;  /* 0x000000ff0e00720c */ /* 0x000fd60003f26270 */
[----:B------:R-:W-:Y:S01]  /*34d0*/  @P0 MOV R9, RZ ;  /* 0x000000ff00090202 */ /* 0x000fe20000000f00 */
[----:B------:R-:W-:Y:S01]  /*34e0*/  @!P0 FFMA R0, R0, 1.84467440737095516160e+19, RZ ;  /* 0x5f80000000008823 */ /* 0x000fe200000000ff */
[----:B------:R-:W-:Y:S01]  /*34f0*/  @!P0 MOV R9, 0xffffffc0 ;  /* 0xffffffc000098802 */ /* 0x000fe20000000f00 */
[----:B------:R-:W-:-:S03]  /*3500*/  @!P1 FFMA R11, R3, 1.84467440737095516160e+19, RZ ;  /* 0x5f800000030b9823 */ /* 0x000fc600000000ff */
[----:B------:R-:W-:-:S07]  /*3510*/  @!P1 IADD3 R9, PT, PT, R9, 0x40, RZ ;  /* 0x0000004009099810 */ /* 0x000fce0007ffe0ff */
.L_x_59:
[----:B------:R-:W-:Y:S02]  /*3520*/  LEA R12, R7, 0xc0800000, 0x17 ;  /* 0xc0800000070c7811 */ /* 0x000fe400078eb8ff */
[----:B------:R-:W-:Y:S02]  /*3530*/  IADD3 R13, PT, PT, R13, -0x7f, RZ ;  /* 0xffffff810d0d7810 */ /* 0x000fe40007ffe0ff */
[----:B------:R-:W-:-:S03]  /*3540*/  IADD3 R14, PT, PT, -R12, R11, RZ ;  /* 0x0000000b0c0e7210 */ /* 0x000fc60007ffe1ff */
[C---:B------:R-:W-:Y:S01]  /*3550*/  IMAD R0, R13.reuse, -0x800000, R0 ;  /* 0xff8000000d007824 */ /* 0x040fe200078e0200 */
[----:B------:R0:W1:Y:S01]  /*3560*/  MUFU.RCP R11, R14 ;  /* 0x0000000e000b7308 */ /* 0x0000620000001000 */
[----:B------:R-:W-:Y:S01]  /*3570*/  FADD.FTZ R15, -R14, -RZ ;  /* 0x800000ff0e0f7221 */ /* 0x000fe20000010100 */
[----:B0-----:R-:W-:-:S04]  /*3580*/  IADD3 R14, PT, PT, R13, 0x7f, -R7 ;  /* 0x0000007f0d0e7810 */ /* 0x001fc80007ffe807 */
[----:B------:R-:W-:Y:S01]  /*3590*/  IADD3 R14, PT, PT, R14, R9, RZ ;  /* 0x000000090e0e7210 */ /* 0x000fe20007ffe0ff */
[----:B-1----:R-:W-:-:S04]  /*35a0*/  FFMA R12, R11, R15, 1 ;  /* 0x3f8000000b0c7423 */ /* 0x002fc8000000000f */
[----:B------:R-:W-:-:S04]  /*35b0*/  FFMA R11, R11, R12, R11 ;  /* 0x0000000c0b0b7223 */ /* 0x000fc8000000000b */
[----:B------:R-:W-:-:S04]  /*35c0*/  FFMA R12, R0, R11, RZ ;  /* 0x0000000b000c7223 */ /* 0x000fc800000000ff */
[----:B------:R-:W-:-:S04]  /*35d0*/  FFMA R16, R15, R12, R0 ;  /* 0x0000000c0f107223 */ /* 0x000fc80000000000 */
[----:B------:R-:W-:-:S04]  /*35e0*/  FFMA R12, R11, R16, R12 ;  /* 0x000000100b0c7223 */ /* 0x000fc8000000000c */
[----:B------:R-:W-:-:S04]  /*35f0*/  FFMA R15, R15, R12, R0 ;  /* 0x0000000c0f0f7223 */ /* 0x000fc80000000000 */
[----:B------:R-:W-:-:S05]  /*3600*/  FFMA R0, R11, R15, R12 ;  /* 0x0000000f0b007223 */ /* 0x000fca000000000c */
[----:B------:R-:W-:-:S04]  /*3610*/  SHF.R.U32.HI R7, RZ, 0x17, R0 ;  /* 0x00000017ff077819 */ /* 0x000fc80000011600 */
[----:B------:R-:W-:-:S04]  /*3620*/  LOP3.LUT R7, R7, 0xff, RZ, 0xc0, !PT ;  /* 0x000000ff07077812 */ /* 0x000fc800078ec0ff */
[----:B------:R-:W-:-:S04]  /*3630*/  IADD3 R13, PT, PT, R7, R14, RZ ;  /* 0x0000000e070d7210 */ /* 0x000fc80007ffe0ff */
[----:B------:R-:W-:-:S04]  /*3640*/  IADD3 R7, PT, PT, R13, -0x1, RZ ;  /* 0xffffffff0d077810 */ /* 0x000fc80007ffe0ff */
[----:B------:R-:W-:-:S13]  /*3650*/  ISETP.GE.U32.AND P0, PT, R7, 0xfe, PT ;  /* 0x000000fe0700780c */ /* 0x000fda0003f06070 */
[----:B------:R-:W-:Y:S05]  /*3660*/  @!P0 BRA `(.L_x_64) ;  /* 0x0000000000808947 */ /* 0x000fea0003800000 */
[----:B------:R-:W-:-:S13]  /*3670*/  ISETP.GT.AND P0, PT, R13, 0xfe, PT ;  /* 0x000000fe0d00780c */ /* 0x000fda0003f04270 */
[----:B------:R-:W-:Y:S05]  /*3680*/  @P0 BRA `(.L_x_65) ;  /* 0x00000000006c0947 */ /* 0x000fea0003800000 */
[----:B------:R-:W-:-:S13]  /*3690*/  ISETP.GE.AND P0, PT, R13, 0x1, PT ;  /* 0x000000010d00780c */ /* 0x000fda0003f06270 */
[----:B------:R-:W-:Y:S05]  /*36a0*/  @P0 BRA `(.L_x_66) ;  /* 0x0000000000980947 */ /* 0x000fea0003800000 */
[----:B------:R-:W-:Y:S02]  /*36b0*/  ISETP.GE.AND P0, PT, R13, -0x18, PT ;  /* 0xffffffe80d00780c */ /* 0x000fe40003f06270 */
[----:B------:R-:W-:-:S11]  /*36c0*/  LOP3.LUT R0, R0, 0x80000000, RZ, 0xc0, !PT ;  /* 0x8000000000007812 */ /* 0x000fd600078ec0ff */
[----:B------:R-:W-:Y:S05]  /*36d0*/  @!P0 BRA `(.L_x_66) ;  /* 0x00000000008c8947 */ /* 0x000fea0003800000 */
[-CC-:B------:R-:W-:Y:S01]  /*36e0*/  FFMA.RZ R7, R11, R15.reuse, R12.reuse ;  /* 0x0000000f0b077223 */ /* 0x180fe2000000c00c */
[C---:B------:R-:W-:Y:S02]  /*36f0*/  IADD3 R14, PT, PT, R13.reuse, 0x20, RZ ;  /* 0x000000200d0e7810 */ /* 0x040fe40007ffe0ff */
[----:B------:R-:W-:Y:S02]  /*3700*/  ISETP.NE.AND P3, PT, R13, RZ, PT ;  /* 0x000000ff0d00720c */ /* 0x000fe40003f65270 */
[----:B------:R-:W-:Y:S01]  /*3710*/  LOP3.LUT R9, R7, 0x7fffff, RZ, 0xc0, !PT ;  /* 0x007fffff07097812 */ /* 0x000fe200078ec0ff */
[CCC-:B------:R-:W-:Y:S01]  /*3720*/  FFMA.RP R7, R11.reuse, R15.reuse, R12.reuse ;  /* 0x0000000f0b077223 */ /* 0x1c0fe2000000800c */
[----:B------:R-:W-:Y:S01]  /*3730*/  FFMA.RM R12, R11, R15, R12 ;  /* 0x0000000f0b0c7223 */ /* 0x000fe2000000400c */
[----:B------:R-:W-:Y:S02]  /*3740*/  ISETP.NE.AND P1, PT, R13, RZ, PT ;  /* 0x000000ff0d00720c */ /* 0x000fe40003f25270 */
[----:B------:R-:W-:-:S02]  /*3750*/  LOP3.LUT R9, R9, 0x800000, RZ, 0xfc, !PT ;  /* 0x0080000009097812 */ /* 0x000fc400078efcff */
[----:B------:R-:W-:Y:S02]  /*3760*/  IADD3 R11, PT, PT, -R13, RZ, RZ ;  /* 0x000000ff0d0b7210 */ /* 0x000fe40007ffe1ff */
[----:B------:R-:W-:Y:S02]  /*3770*/  SHF.L.U32 R14, R9, R14, RZ ;  /* 0x0000000e090e7219 */ /* 0x000fe400000006ff */
[----:B------:R-:W-:Y:S02]  /*3780*/  FSETP.NEU.FTZ.AND P0, PT, R7, R12, PT ;  /* 0x0000000c0700720b */ /* 0x000fe40003f1d000 */
[----:B------:R-:W-:Y:S02]  /*3790*/  SEL R12, R11, RZ, P3 ;  /* 0x000000ff0b0c7207 */ /* 0x000fe40001800000 */
[----:B------:R-:W-:Y:S02]  /*37a0*/  ISETP.NE.AND P1, PT, R14, RZ, P1 ;  /* 0x000000ff0e00720c */ /* 0x000fe40000f25270 */
[----:B------:R-:W-:-:S02]  /*37b0*/  SHF.R.U32.HI R12, RZ, R12, R9 ;  /* 0x0000000cff0c7219 */ /* 0x000fc40000011609 */
[----:B------:R-:W-:Y:S02]  /*37c0*/  PLOP3.LUT P0, PT, P0, P1, PT, 0xf8, 0x8f ;  /* 0x00000000008f781c */ /* 0x000fe40000703f70 */
[----:B------:R-:W-:Y:S02]  /*37d0*/  SHF.R.U32.HI R14, RZ, 0x1, R12 ;  /* 0x00000001ff0e7819 */ /* 0x000fe4000001160c */
[----:B------:R-:W-:-:S04]  /*37e0*/  SEL R7, RZ, 0x1, !P0 ;  /* 0x00000001ff077807 */ /* 0x000fc80004000000 */
[----:B------:R-:W-:-:S04]  /*37f0*/  LOP3.LUT R7, R7, 0x1, R14, 0xf8, !PT ;  /* 0x0000000107077812 */ /* 0x000fc800078ef80e */
[----:B------:R-:W-:-:S04]  /*3800*/  LOP3.LUT R7, R7, R12, RZ, 0xc0, !PT ;  /* 0x0000000c07077212 */ /* 0x000fc800078ec0ff */
[----:B------:R-:W-:-:S04]  /*3810*/  IADD3 R7, PT, PT, R14, R7, RZ ;  /* 0x000000070e077210 */ /* 0x000fc80007ffe0ff */
[----:B------:R-:W-:Y:S01]  /*3820*/  LOP3.LUT R0, R7, R0, RZ, 0xfc, !PT ;  /* 0x0000000007007212 */ /* 0x000fe200078efcff */
[----:B------:R-:W-:Y:S06]  /*3830*/  BRA `(.L_x_66) ;  /* 0x0000000000347947 */ /* 0x000fec0003800000 */
.L_x_65:
[----:B------:R-:W-:-:S04]  /*3840*/  LOP3.LUT R0, R0, 0x80000000, RZ, 0xc0, !PT ;  /* 0x8000000000007812 */ /* 0x000fc800078ec0ff */
[----:B------:R-:W-:Y:S01]  /*3850*/  LOP3.LUT R0, R0, 0x7f800000, RZ, 0xfc, !PT ;  /* 0x7f80000000007812 */ /* 0x000fe200078efcff */
[----:B------:R-:W-:Y:S06]  /*3860*/  BRA `(.L_x_66) ;  /* 0x0000000000287947 */ /* 0x000fec0003800000 */
.L_x_64:
[----:B------:R-:W-:Y:S01]  /*3870*/  LEA R0, R14, R0, 0x17 ;  /* 0x000000000e007211 */ /* 0x000fe200078eb8ff */
[----:B------:R-:W-:Y:S06]  /*3880*/  BRA `(.L_x_66) ;  /* 0x0000000000207947 */ /* 0x000fec0003800000 */
.L_x_63:
[----:B------:R-:W-:-:S04]  /*3890*/  LOP3.LUT R0, R11, 0x80000000, R0, 0x48, !PT ;  /* 0x800000000b007812 */ /* 0x000fc800078e4800 */
[----:B------:R-:W-:Y:S01]  /*38a0*/  LOP3.LUT R0, R0, 0x7f800000, RZ, 0xfc, !PT ;  /* 0x7f80000000007812 */ /* 0x000fe200078efcff */
[----:B------:R-:W-:Y:S06]  /*38b0*/  BRA `(.L_x_66) ;  /* 0x0000000000147947 */ /* 0x000fec0003800000 */
.L_x_62:
[----:B------:R-:W-:Y:S01]  /*38c0*/  LOP3.LUT R0, R11, 0x80000000, R0, 0x48, !PT ;  /* 0x800000000b007812 */ /* 0x000fe200078e4800 */
[----:B------:R-:W-:Y:S06]  /*38d0*/  BRA `(.L_x_66) ;  /* 0x00000000000c7947 */ /* 0x000fec0003800000 */
.L_x_61:
[----:B------:R-:W0:Y:S01]  /*38e0*/  MUFU.RSQ R0, -QNAN ;  /* 0xffc0000000007908 */ /* 0x000e220000001400 */
[----:B------:R-:W-:Y:S05]  /*38f0*/  BRA `(.L_x_66) ;  /* 0x0000000000047947 */ /* 0x000fea0003800000 */
.L_x_60:
[----:B------:R-:W-:-:S07]  /*3900*/  FADD.FTZ R0, R0, R3 ;  /* 0x0000000300007221 */ /* 0x000fce0000010000 */
.L_x_66:
[----:B------:R-:W-:Y:S01]  /*3910*/  HFMA2 R9, -RZ, RZ, 0, 0 ;  /* 0x00000000ff097431 */ /* 0x000fe200000001ff */
[----:B0-----:R-:W-:-:S03]  /*3920*/  MOV R7, R0 ;  /* 0x0000000000077202 */ /* 0x001fc60000000f00 */
[----:B------:R-:W-:Y:S05]  /*3930*/  RET.REL.NODEC R8 `(_Z13softmaxKernelPfi) ;  /* 0xffffffc408b07950 */ /* 0x000fea0003c3ffff */
.L_x_67:
        /* <DEDUP_REMOVED lines=12> */
.L_x_82:


//--------------------- .text._Z29tensorCoreForwardOutputKernelPKfPK6__halfS0_Pfii --------------------------
	.section	.text._Z29tensorCoreForwardOutputKernelPKfPK6__halfS0_Pfii,"ax",@progbits
	.align	128
        .global         _Z29tensorCoreForwardOutputKernelPKfPK6__halfS0_Pfii
        .type           _Z29tensorCoreForwardOutputKernelPKfPK6__halfS0_Pfii,@function
        .size           _Z29tensorCoreForwardOutputKernelPKfPK6__halfS0_Pfii,(.L_x_88 - _Z29tensorCoreForwardOutputKernelPKfPK6__halfS0_Pfii)
        .other          _Z29tensorCoreForwardOutputKernelPKfPK6__halfS0_Pfii,@"STO_CUDA_ENTRY STV_DEFAULT"
_Z29tensorCoreForwardOutputKernelPKfPK6__halfS0_Pfii:
.text._Z29tensorCoreForwardOutputKernelPKfPK6__halfS0_Pfii:
        /* <DEDUP_REMOVED lines=9> */
[----:B------:R-:W1:Y:S01]  /*0090*/  LDCU.64 UR12, c[0x0][0x358] ;  /* 0x00006b00ff0c77ac */ /* 0x000e620008000a00 */
[----:B------:R-:W2:Y:S01]  /*00a0*/  LDCU UR8, c[0x0][0x3a0] ;  /* 0x00007400ff0877ac */ /* 0x000ea20008000800 */
[----:B0-----:R-:W-:-:S05]  /*00b0*/  IMAD.WIDE R2, R0, 0x4, R2 ;  /* 0x0000000400027825 */ /* 0x001fca00078e0202 */
[----:B-1----:R0:W5:Y:S01]  /*00c0*/  LDG.E.CONSTANT R13, desc[UR12][R2.64] ;  /* 0x0000000c020d7981 */ /* 0x002162000c1e9900 */
[----:B--2---:R-:W-:-:S09]  /*00d0*/  UISETP.GE.AND UP0, UPT, UR8, 0x1, UPT ;  /* 0x000000010800788c */ /* 0x004fd2000bf06270 */
[----:B0-----:R-:W-:Y:S05]  /*00e0*/  BRA.U !UP0, `(.L_x_68) ;  /* 0x0000000908d47547 */ /* 0x001fea000b800000 */
[----:B------:R-:W-:Y:S01]  /*00f0*/  UISETP.GE.U32.AND UP1, UPT, UR8, 0x10, UPT ;  /* 0x000000100800788c */ /* 0x000fe2000bf26070 */
[----:B------:R-:W-:Y:S01]  /*0100*/  HFMA2 R7, -RZ, RZ, 0, 0 ;  /* 0x00000000ff077431 */ /* 0x000fe200000001ff */
[----:B------:R-:W-:Y:S02]  /*0110*/  ULOP3.LUT UR9, UR8, 0xf, URZ, 0xc0, !UPT ;  /* 0x0000000f08097892 */ /* 0x000fe4000f8ec0ff */
[----:B------:R-:W-:Y:S02]  /*0120*/  IMAD R6, R0, UR8, RZ ;  /* 0x0000000800067c24 */ /* 0x000fe4000f8e02ff */
[----:B------:R-:W-:-:S03]  /*0130*/  UISETP.NE.AND UP0, UPT, UR9, URZ, UPT ;  /* 0x000000ff0900728c */ /* 0x000fc6000bf05270 */
[----:B------:R-:W-:Y:S08]  /*0140*/  BRA.U !UP1, `(.L_x_69) ;  /* 0x0000000509507547 */ /* 0x000ff0000b800000 */
[----:B------:R-:W0:Y:S01]  /*0150*/  LDCU.128 UR4, c[0x0][0x380] ;  /* 0x00007000ff0477ac */ /* 0x000e220008000c00 */
[----:B------:R-:W-:Y:S01]  /*0160*/  MOV R8, R6 ;  /* 0x0000000600087202 */ /* 0x000fe20000000f00 */
[----:B------:R-:W-:-:S04]  /*0170*/  ULOP3.LUT UR10, UR8, 0x7ffffff0, URZ, 0xc0, !UPT ;  /* 0x7ffffff0080a7892 */ /* 0x000fc8000f8ec0ff */
[----:B------:R-:W-:Y:S02]  /*0180*/  UIADD3 UR11, UPT, UPT, -UR10, URZ, URZ ;  /* 0x000000ff0a0b7290 */ /* 0x000fe4000fffe1ff */
[----:B------:R-:W-:Y:S01]  /*0190*/  MOV R7, UR10 ;  /* 0x0000000a00077c02 */ /* 0x000fe20008000f00 */
[----:B0-----:R-:W-:Y:S02]  /*01a0*/  UIADD3 UR4, UP2, UPT, UR4, 0x20, URZ ;  /* 0x0000002004047890 */ /* 0x001fe4000ff5e0ff */
[----:B------:R-:W-:Y:S02]  /*01b0*/  UIADD3 UR6, UP1, UPT, UR6, 0x10, URZ ;  /* 0x0000001006067890 */ /* 0x000fe4000ff3e0ff */
[----:B------:R-:W-:Y:S02]  /*01c0*/  UIADD3.X UR5, UPT, UPT, URZ, UR5, URZ, UP2, !UPT ;  /* 0x00000005ff057290 */ /* 0x000fe400097fe4ff */
[----:B------:R-:W-:Y:S01]  /*01d0*/  MOV R2, UR4 ;  /* 0x0000000400027c02 */ /* 0x000fe20008000f00 */
[----:B------:R-:W-:-:S03]  /*01e0*/  UIADD3.X UR7, UPT, UPT, URZ, UR7, URZ, UP1, !UPT ;  /* 0x00000007ff077290 */ /* 0x000fc60008ffe4ff */
[----:B------:R-:W-:-:S09]  /*01f0*/  MOV R3, UR5 ;  /* 0x0000000500037c02 */ /* 0x000fd20008000f00 */
.L_x_70:
[----:B------:R-:W-:Y:S01]  /*0200*/  MOV R4, UR6 ;  /* 0x0000000600047c02 */ /* 0x000fe20008000f00 */
[----:B------:R-:W2:Y:S01]  /*0210*/  LDG.E.CONSTANT R16, desc[UR12][R2.64+-0x20] ;  /* 0xffffe00c02107981 */ /* 0x000ea2000c1e9900 */
[----:B------:R-:W-:-:S03]  /*0220*/  MOV R5, UR7 ;  /* 0x0000000700057c02 */ /* 0x000fc60008000f00 */
[----:B------:R-:W3:Y:S01]  /*0230*/  LDG.E.CONSTANT R15, desc[UR12][R2.64+-0x1c] ;  /* 0xffffe40c020f7981 */ /* 0x000ee2000c1e9900 */
[----:B------:R-:W-:-:S03]  /*0240*/  IMAD.WIDE R4, R8, 0x2, R4 ;  /* 0x0000000208047825 */ /* 0x000fc600078e0204 */
[----:B------:R-:W4:Y:S04]  /*0250*/  LDG.E.CONSTANT R17, desc[UR12][R2.64+-0x18] ;  /* 0xffffe80c02117981 */ /* 0x000f28000c1e9900 */
[----:B------:R-:W2:Y:S04]  /*0260*/  LDG.E.U16.CONSTANT R9, desc[UR12][R4.64+-0x10] ;  /* 0xfffff00c04097981 */ /* 0x000ea8000c1e9500 */
[----:B------:R-:W3:Y:S04]  /*0270*/  LDG.E.U16.CONSTANT R23, desc[UR12][R4.64+-0xe] ;  /* 0xfffff20c04177981 */ /* 0x000ee8000c1e9500 */
[----:B------:R-:W4:Y:S04]  /*0280*/  LDG.E.U16.CONSTANT R24, desc[UR12][R4.64+-0xc] ;  /* 0xfffff40c04187981 */ /* 0x000f28000c1e9500 */
[----:B------:R-:W4:Y:S04]  /*0290*/  LDG.E.U16.CONSTANT R18, desc[UR12][R4.64+-0xa] ;  /* 0xfffff60c04127981 */ /* 0x000f28000c1e9500 */
[----:B------:R-:W4:Y:S04]  /*02a0*/  LDG.E.U16.CONSTANT R20, desc[UR12][R4.64+-0x8] ;  /* 0xfffff80c04147981 */ /* 0x000f28000c1e9500 */
[----:B------:R-:W4:Y:S04]  /*02b0*/  LDG.E.CONSTANT R19, desc[UR12][R2.64+-0x14] ;  /* 0xffffec0c02137981 */ /* 0x000f28000c1e9900 */
[----:B------:R-:W4:Y:S04]  /*02c0*/  LDG.E.U16.CONSTANT R22, desc[UR12][R4.64+-0x6] ;  /* 0xfffffa0c04167981 */ /* 0x000f28000c1e9500 */
[----:B------:R-:W4:Y:S04]  /*02d0*/  LDG.E.CONSTANT R21, desc[UR12][R2.64+-0x10] ;  /* 0xfffff00c02157981 */ /* 0x000f28000c1e9900 */
[----:B------:R-:W4:Y:S04]  /*02e0*/  LDG.E.U16.CONSTANT R12, desc[UR12][R4.64+-0x4] ;  /* 0xfffffc0c040c7981 */ /* 0x000f28000c1e9500 */
[----:B------:R-:W4:Y:S04]  /*02f0*/  LDG.E.CONSTANT R11, desc[UR12][R2.64+-0xc] ;  /* 0xfffff40c020b7981 */ /* 0x000f28000c1e9900 */
[----:B------:R-:W4:Y:S01]  /*0300*/  LDG.E.CONSTANT R10, desc[UR12][R2.64+-0x8] ;  /* 0xfffff80c020a7981 */ /* 0x000f22000c1e9900 */
[----:B--2---:R-:W-:-:S03]  /*0310*/  HADD2.F32 R14, -RZ, R9.H0_H0 ;  /* 0x20000009ff0e7230 */ /* 0x004fc60000004100 */
[----:B------:R-:W2:Y:S01]  /*0320*/  LDG.E.U16.CONSTANT R9, desc[UR12][R4.64+-0x2] ;  /* 0xfffffe0c04097981 */ /* 0x000ea2000c1e9500 */
[----:B---3--:R-:W-:Y:S02]  /*0330*/  HADD2.F32 R23, -RZ, R23.H0_H0 ;  /* 0x20000017ff177230 */ /* 0x008fe40000004100 */
[----:B-----5:R-:W-:Y:S02]  /*0340*/  FFMA R16, R14, R16, R13 ;  /* 0x000000100e107223 */ /* 0x020fe4000000000d */
[----:B------:R-:W3:Y:S01]  /*0350*/  LDG.E.U16.CONSTANT R14, desc[UR12][R4.64] ;  /* 0x0000000c040e7981 */ /* 0x000ee2000c1e9500 */
[----:B----4-:R-:W-:Y:S02]  /*0360*/  HADD2.F32 R25, -RZ, R24.H0_H0 ;  /* 0x20000018ff197230 */ /* 0x010fe40000004100 */
[----:B------:R-:W-:Y:S01]  /*0370*/  FFMA R24, R23, R15, R16 ;  /* 0x0000000f17187223 */ /* 0x000fe20000000010 */
[----:B------:R-:W4:Y:S01]  /*0380*/  LDG.E.CONSTANT R13, desc[UR12][R2.64+-0x4] ;  /* 0xfffffc0c020d7981 */ /* 0x000f22000c1e9900 */
[----:B------:R-:W-:-:S03]  /*0390*/  HADD2.F32 R23, -RZ, R18.H0_H0 ;  /* 0x20000012ff177230 */ /* 0x000fc60000004100 */
[----:B------:R-:W4:Y:S01]  /*03a0*/  LDG.E.U16.CONSTANT R15, desc[UR12][R4.64+0x2] ;  /* 0x0000020c040f7981 */ /* 0x000f22000c1e9500 */
[----:B------:R-:W-:-:S03]  /*03b0*/  FFMA R24, R25, R17, R24 ;  /* 0x0000001119187223 */ /* 0x000fc60000000018 */
        /* <DEDUP_REMOVED lines=13> */
[----:B------:R-:W-:-:S03]  /*0490*/  FFMA R28, R26, R10, R23 ;  /* 0x0000000a1a1c7223 */ /* 0x000fc60000000017 */
[----:B------:R-:W4:Y:S04]  /*04a0*/  LDG.E.U16.CONSTANT R11, desc[UR12][R4.64+0xa] ;  /* 0x00000a0c040b7981 */ /* 0x000f28000c1e9500 */
[----:B------:R-:W4:Y:S04]  /*04b0*/  LDG.E.CONSTANT R12, desc[UR12][R2.64+0x10] ;  /* 0x0000100c020c7981 */ /* 0x000f28000c1e9900 */
[----:B------:R-:W4:Y:S04]  /*04c0*/  LDG.E.U16.CONSTANT R10, desc[UR12][R4.64+0xc] ;  /* 0x00000c0c040a7981 */ /* 0x000f28000c1e9500 */
[----:B------:R-:W4:Y:S04]  /*04d0*/  LDG.E.CONSTANT R23, desc[UR12][R2.64+0x14] ;  /* 0x0000140c02177981 */ /* 0x000f28000c1e9900 */
[----:B------:R-:W4:Y:S04]  /*04e0*/  LDG.E.U16.CONSTANT R24, desc[UR12][R4.64+0xe] ;  /* 0x00000e0c04187981 */ /* 0x000f28000c1e9500 */
[----:B------:R-:W4:Y:S04]  /*04f0*/  LDG.E.CONSTANT R25, desc[UR12][R2.64+0x18] ;  /* 0x0000180c02197981 */ /* 0x000f28000c1e9900 */
[----:B------:R0:W4:Y:S01]  /*0500*/  LDG.E.CONSTANT R26, desc[UR12][R2.64+0x1c] ;  /* 0x00001c0c021a7981 */ /* 0x000122000c1e9900 */
[----:B------:R-:W-:-:S04]  /*0510*/  UIADD3 UR11, UPT, UPT, UR11, 0x10, URZ ;  /* 0x000000100b0b7890 */ /* 0x000fc8000fffe0ff */
[----:B------:R-:W-:Y:S01]  /*0520*/  UISETP.NE.AND UP1, UPT, UR11, URZ, UPT ;  /* 0x000000ff0b00728c */ /* 0x000fe2000bf25270 */
[----:B------:R-:W-:Y:S02]  /*0530*/  IADD3 R8, PT, PT, R8, 0x10, RZ ;  /* 0x0000001008087810 */ /* 0x000fe40007ffe0ff */
[----:B0-----:R-:W-:-:S04]  /*0540*/  IADD3 R2, P0, PT, R2, 0x40, RZ ;  /* 0x0000004002027810 */ /* 0x001fc80007f1e0ff */
[----:B------:R-:W-:Y:S01]  /*0550*/  IADD3.X R3, PT, PT, RZ, R3, RZ, P0, !PT ;  /* 0x00000003ff037210 */ /* 0x000fe200007fe4ff */
[----:B--2---:R-:W-:Y:S02]  /*0560*/  HADD2.F32 R9, -RZ, R9.H0_H0 ;  /* 0x20000009ff097230 */ /* 0x004fe40000004100 */
[----:B---3--:R-:W-:-:S03]  /*0570*/  HADD2.F32 R14, -RZ, R14.H0_H0 ;  /* 0x2000000eff0e7230 */ /* 0x008fc60000004100 */
[----:B----4-:R-:W-:Y:S01]  /*0580*/  FFMA R9, R9, R13, R28 ;  /* 0x0000000d09097223 */ /* 0x010fe2000000001c */
[----:B------:R-:W-:-:S03]  /*0590*/  HADD2.F32 R28, -RZ, R15.H0_H0 ;  /* 0x2000000fff1c7230 */ /* 0x000fc60000004100 */
[----:B------:R-:W-:Y:S01]  /*05a0*/  FFMA R9, R14, R16, R9 ;  /* 0x000000100e097223 */ /* 0x000fe20000000009 */
        /* <DEDUP_REMOVED lines=11> */
[----:B------:R-:W-:-:S04]  /*0660*/  FFMA R5, R5, R25, R4 ;  /* 0x0000001905057223 */ /* 0x000fc80000000004 */
[----:B------:R-:W-:Y:S01]  /*0670*/  FFMA R13, R24, R26, R5 ;  /* 0x0000001a180d7223 */ /* 0x000fe20000000005 */
[----:B------:R-:W-:Y:S06]  /*0680*/  BRA.U UP1, `(.L_x_70) ;  /* 0xfffffff901dc7547 */ /* 0x000fec000b83ffff */
.L_x_69:
[----:B------:R-:W-:Y:S05]  /*0690*/  BRA.U !UP0, `(.L_x_68) ;  /* 0x0000000508687547 */ /* 0x000fea000b800000 */
[----:B------:R-:W-:Y:S02]  /*06a0*/  UISETP.GE.U32.AND UP0, UPT, UR9, 0x8, UPT ;  /* 0x000000080900788c */ /* 0x000fe4000bf06070 */
[----:B------:R-:W-:-:S04]  /*06b0*/  ULOP3.LUT UR5, UR8, 0x7, URZ, 0xc0, !UPT ;  /* 0x0000000708057892 */ /* 0x000fc8000f8ec0ff */
[----:B------:R-:W-:-:S03]  /*06c0*/  UISETP.NE.AND UP1, UPT, UR5, URZ, UPT ;  /* 0x000000ff0500728c */ /* 0x000fc6000bf25270 */
[----:B------:R-:W-:Y:S08]  /*06d0*/  BRA.U !UP0, `(.L_x_71) ;  /* 0x0000000108987547 */ /* 0x000ff0000b800000 */
[----:B------:R-:W0:Y:S01]  /*06e0*/  LDC.64 R4, c[0x0][0x388] ;  /* 0x0000e200ff047b82 */ /* 0x000e220000000a00 */
[----:B------:R-:W-:-:S07]  /*06f0*/  IADD3 R9, PT, PT, R6, R7, RZ ;  /* 0x0000000706097210 */ /* 0x000fce0007ffe0ff */
[----:B------:R-:W1:Y:S01]  /*0700*/  LDC.64 R2, c[0x0][0x380] ;  /* 0x0000e000ff027b82 */ /* 0x000e620000000a00 */
[----:B0-----:R-:W-:-:S05]  /*0710*/  IMAD.WIDE R4, R9, 0x2, R4 ;  /* 0x0000000209047825 */ /* 0x001fca00078e0204 */
[----:B------:R-:W2:Y:S01]  /*0720*/  LDG.E.U16.CONSTANT R19, desc[UR12][R4.64] ;  /* 0x0000000c04137981 */ /* 0x000ea2000c1e9500 */
[----:B-1----:R-:W-:-:S03]  /*0730*/  IMAD.WIDE.U32 R2, R7, 0x4, R2 ;  /* 0x0000000407027825 */ /* 0x002fc600078e0002 */
[----:B------:R-:W3:Y:S04]  /*0740*/  LDG.E.U16.CONSTANT R22, desc[UR12][R4.64+0x2] ;  /* 0x0000020c04167981 */ /* 0x000ee8000c1e9500 */
[----:B------:R-:W4:Y:S04]  /*0750*/  LDG.E.CONSTANT R21, desc[UR12][R2.64] ;  /* 0x0000000c02157981 */ /* 0x000f28000c1e9900 */
[----:B------:R-:W4:Y:S04]  /*0760*/  LDG.E.U16.CONSTANT R24, desc[UR12][R4.64+0x4] ;  /* 0x0000040c04187981 */ /* 0x000f28000c1e9500 */
        /* <DEDUP_REMOVED lines=11> */
[----:B------:R0:W4:Y:S01]  /*0820*/  LDG.E.CONSTANT R18, desc[UR12][R2.64+0x1c] ;  /* 0x00001c0c02127981 */ /* 0x000122000c1e9900 */
[----:B------:R-:W-:Y:S01]  /*0830*/  IADD3 R7, PT, PT, R7, 0x8, RZ ;  /* 0x0000000807077810 */ /* 0x000fe20007ffe0ff */
[----:B--2---:R-:W-:-:S02]  /*0840*/  HADD2.F32 R20, -RZ, R19.H0_H0 ;  /* 0x20000013ff147230 */ /* 0x004fc40000004100 */
[----:B---3--:R-:W-:-:S03]  /*0850*/  HADD2.F32 R19, -RZ, R22.H0_H0 ;  /* 0x20000016ff137230 */ /* 0x008fc60000004100 */
[----:B----45:R-:W-:Y:S01]  /*0860*/  FFMA R20, R20, R21, R13 ;  /* 0x0000001514147223 */ /* 0x030fe2000000000d */
        /* <DEDUP_REMOVED lines=8> */
[----:B0-----:R-:W-:-:S03]  /*08f0*/  HADD2.F32 R3, -RZ, R12.H0_H0 ;  /* 0x2000000cff037230 */ /* 0x001fc60000004100 */
[----:B------:R-:W-:Y:S01]  /*0900*/  FFMA R10, R10, R14, R11 ;  /* 0x0000000e0a0a7223 */ /* 0x000fe2000000000b */
[----:B------:R-:W-:-:S03]  /*0910*/  HADD2.F32 R16, -RZ, R16.H0_H0 ;  /* 0x20000010ff107230 */ /* 0x000fc60000004100 */
[----:B------:R-:W-:-:S04]  /*0920*/  FFMA R3, R3, R17, R10 ;  /* 0x0000001103037223 */ /* 0x000fc8000000000a */
[----:B------:R-:W-:-:S07]  /*0930*/  FFMA R13, R16, R18, R3 ;  /* 0x00000012100d7223 */ /* 0x000fce0000000003 */
.L_x_71:
        /* <DEDUP_REMOVED lines=17> */
[----:B------:R-:W4:Y:S01]  /*0a50*/  LDG.E.CONSTANT R17, desc[UR12][R4.64+0xc] ;  /* 0x00000c0c04117981 */ /* 0x000f22000c1e9900 */
[----:B------:R-:W-:Y:S01]  /*0a60*/  IADD3 R7, PT, PT, R7, 0x4, RZ ;  /* 0x0000000407077810 */ /* 0x000fe20007ffe0ff */
[----:B--2---:R-:W-:-:S02]  /*0a70*/  HADD2.F32 R8, -RZ, R8.H0_H0 ;  /* 0x20000008ff087230 */ /* 0x004fc40000004100 */
[----:B---3--:R-:W-:-:S03]  /*0a80*/  HADD2.F32 R11, -RZ, R10.H0_H0 ;  /* 0x2000000aff0b7230 */ /* 0x008fc60000004100 */
[----:B----45:R-:W-:Y:S01]  /*0a90*/  FFMA R8, R8, R9, R13 ;  /* 0x0000000908087223 */ /* 0x030fe2000000000d */
[----:B------:R-:W-:-:S03]  /*0aa0*/  HADD2.F32 R9, -RZ, R14.H0_H0 ;  /* 0x2000000eff097230 */ /* 0x000fc60000004100 */
[----:B------:R-:W-:Y:S01]  /*0ab0*/  FFMA R8, R11, R12, R8 ;  /* 0x0000000c0b087223 */ /* 0x000fe20000000008 */
[----:B------:R-:W-:-:S03]  /*0ac0*/  HADD2.F32 R13, -RZ, R16.H0_H0 ;  /* 0x20000010ff0d7230 */ /* 0x000fc60000004100 */
[----:B------:R-:W-:-:S04]  /*0ad0*/  FFMA R8, R9, R15, R8 ;  /* 0x0000000f09087223 */ /* 0x000fc80000000008 */
[----:B------:R-:W-:-:S07]  /*0ae0*/  FFMA R13, R13, R17, R8 ;  /* 0x000000110d0d7223 */ /* 0x000fce0000000008 */
.L_x_72:
[----:B------:R-:W-:Y:S05]  /*0af0*/  BRA.U !UP1, `(.L_x_68) ;  /* 0x0000000109507547 */ /* 0x000fea000b800000 */
[----:B------:R-:W0:Y:S01]  /*0b00*/  LDC.64 R4, c[0x0][0x380] ;  /* 0x0000e000ff047b82 */ /* 0x000e220000000a00 */
[----:B------:R-:W-:-:S07]  /*0b10*/  UIADD3 UR4, UPT, UPT, -UR4, URZ, URZ ;  /* 0x000000ff04047290 */ /* 0x000fce000fffe1ff */
[----:B------:R-:W1:Y:S01]  /*0b20*/  LDC.64 R2, c[0x0][0x388] ;  /* 0x0000e200ff027b82 */ /* 0x000e620000000a00 */
[----:B0-----:R-:W-:Y:S01]  /*0b30*/  IMAD.WIDE.U32 R4, R7, 0x4, R4 ;  /* 0x0000000407047825 */ /* 0x001fe200078e0004 */
[----:B------:R-:W-:Y:S02]  /*0b40*/  IADD3 R7, PT, PT, R6, R7, RZ ;  /* 0x0000000706077210 */ /* 0x000fe40007ffe0ff */
[----:B------:R-:W-:Y:S02]  /*0b50*/  MOV R9, R4 ;  /* 0x0000000400097202 */ /* 0x000fe40000000f00 */
[----:B------:R-:W-:-:S07]  /*0b60*/  MOV R10, R5 ;  /* 0x00000005000a7202 */ /* 0x000fce0000000f00 */
.L_x_73:
[----:B-1----:R-:W-:-:S05]  /*0b70*/  IMAD.WIDE R4, R7, 0x2, R2 ;  /* 0x0000000207047825 */ /* 0x002fca00078e0202 */
[----:B------:R0:W2:Y:S02]  /*0b80*/  LDG.E.U16.CONSTANT R6, desc[UR12][R4.64] ;  /* 0x0000000c04067981 */ /* 0x0000a4000c1e9500 */
[----:B0-----:R-:W-:Y:S02]  /*0b90*/  MOV R4, R9 ;  /* 0x0000000900047202 */ /* 0x001fe40000000f00 */
[----:B------:R-:W-:-:S05]  /*0ba0*/  MOV R5, R10 ;  /* 0x0000000a00057202 */ /* 0x000fca0000000f00 */
[----:B------:R-:W3:Y:S01]  /*0bb0*/  LDG.E.CONSTANT R8, desc[UR12][R4.64] ;  /* 0x0000000c04087981 */ /* 0x000ee2000c1e9900 */
[----:B------:R-:W-:Y:S01]  /*0bc0*/  UIADD3 UR4, UPT, UPT, UR4, 0x1, URZ ;  /* 0x0000000104047890 */ /* 0x000fe2000fffe0ff */
[----:B------:R-:W-:Y:S02]  /*0bd0*/  IADD3 R9, P0, PT, R9, 0x4, RZ ;  /* 0x0000000409097810 */ /* 0x000fe40007f1e0ff */
[----:B------:R-:W-:Y:S01]  /*0be0*/  IADD3 R7, PT, PT, R7, 0x1, RZ ;  /* 0x0000000107077810 */ /* 0x000fe20007ffe0ff */
[----:B------:R-:W-:Y:S01]  /*0bf0*/  UISETP.NE.AND UP0, UPT, UR4, URZ, UPT ;  /* 0x000000ff0400728c */ /* 0x000fe2000bf05270 */
[----:B------:R-:W-:Y:S01]  /*0c00*/  IADD3.X R10, PT, PT, RZ, R10, RZ, P0, !PT ;  /* 0x0000000aff0a7210 */ /* 0x000fe200007fe4ff */
[----:B--2---:R-:W-:-:S05]  /*0c10*/  HADD2.F32 R6, -RZ, R6.H0_H0 ;  /* 0x20000006ff067230 */ /* 0x004fca0000004100 */
[----:B---3-5:R-:W-:Y:S02]  /*0c20*/  FFMA R13, R6, R8, R13 ;  /* 0x00000008060d7223 */ /* 0x028fe4000000000d */
[----:B------:R-:W-:Y:S05]  /*0c30*/  BRA.U UP0, `(.L_x_73) ;  /* 0xfffffffd00cc7547 */ /* 0x000fea000b83ffff */
.L_x_68:
[----:B------:R-:W0:Y:S02]  /*0c40*/  LDC.64 R2, c[0x0][0x398] ;  /* 0x0000e600ff027b82 */ /* 0x000e240000000a00 */
[----:B0-----:R-:W-:-:S05]  /*0c50*/  IMAD.WIDE R2, R0, 0x4, R2 ;  /* 0x0000000400027825 */ /* 0x001fca00078e0202 */
[----:B-----5:R-:W-:Y:S01]  /*0c60*/  STG.E desc[UR12][R2.64], R13 ;  /* 0x0000000d02007986 */ /* 0x020fe2000c10190c */
[----:B------:R-:W-:Y:S05]  /*0c70*/  EXIT ;  /* 0x000000000000794d */ /* 0x000fea0003800000 */
.L_x_74:
        /* <DEDUP_REMOVED lines=16> */
.L_x_88:


//--------------------- .text._Z29tensorCoreForwardHiddenKernelPK6__halfS1_PKfPfii --------------------------
	.section	.text._Z29tensorCoreForwardHiddenKernelPK6__halfS1_PKfPfii,"ax",@progbits
	.align	128
        .global         _Z29tensorCoreForwardHiddenKernelPK6__halfS1_PKfPfii
        .type           _Z29tensorCoreForwardHiddenKernelPK6__halfS1_PKfPfii,@function
        .size           _Z29tensorCoreForwardHiddenKernelPK6__halfS1_PKfPfii,(.L_x_89 - _Z29tensorCoreForwardHiddenKernelPK6__halfS1_PKfPfii)
        .other          _Z29tensorCoreForwardHiddenKernelPK6__halfS1_PKfPfii,@"STO_CUDA_ENTRY STV_DEFAULT"
_Z29tensorCoreForwardHiddenKernelPK6__halfS1_PKfPfii:
.text._Z29tensorCoreForwardHiddenKernelPK6__halfS1_PKfPfii:
[----:B------:R-:W-:Y:S01]  /*0000*/  LDC R1, c[0x0][0x37c] ;  /* 0x0000df00ff017b82 */ /* 0x000fe20000000800 */
[----:B------:R-:W0:Y:S01]  /*0010*/  S2R R0, SR_CTAID.Y ;  /* 0x0000000000007919 */ /* 0x000e220000002600 */
[----:B------:R-:W1:Y:S01]  /*0020*/  LDCU UR4, c[0x0][0x3a4] ;  /* 0x00007480ff0477ac */ /* 0x000e620008000800 */
[----:B------:R-:W0:Y:S02]  /*0030*/  S2R R3, SR_TID.Y ;  /* 0x0000000000037919 */ /* 0x000e240000002200 */
[----:B0-----:R-:W-:-:S04]  /*0040*/  LEA R0, R0, R3, 0x4 ;  /* 0x0000000300007211 */ /* 0x001fc800078e20ff */
[----:B-1----:R-:W-:-:S13]  /*0050*/  ISETP.GE.AND P0, PT, R0, UR4, PT ;  /* 0x0000000400007c0c */ /* 0x002fda000bf06270 */
[----:B------:R-:W-:Y:S05]  /*0060*/  @P0 EXIT ;  /* 0x000000000000094d */ /* 0x000fea0003800000 */
[----:B------:R-:W0:Y:S01]  /*0070*/  LDC.64 R10, c[0x0][0x390] ;  /* 0x0000e400ff0a7b82 */ /* 0x000e220000000a00 */
[----:B------:R-:W1:Y:S01]  /*0080*/  LDCU.64 UR10, c[0x0][0x358] ;  /* 0x00006b00ff0a77ac */ /* 0x000e620008000a00 */
[----:B------:R-:W2:Y:S01]  /*0090*/  LDCU UR6, c[0x0][0x3a0] ;  /* 0x00007400ff0677ac */ /* 0x000ea20008000800 */
[----:B0-----:R-:W-:-:S06]  /*00a0*/  IMAD.WIDE.U32 R10, R0, 0x4, R10 ;  /* 0x00000004000a7825 */ /* 0x001fcc00078e000a */
        /* <DEDUP_REMOVED lines=9> */
[----:B------:R-:W0:Y:S01]  /*0140*/  LDC.64 R2, c[0x0][0x388] ;  /* 0x0000e200ff027b82 */ /* 0x000e220000000a00 */
[----:B------:R-:W1:Y:S01]  /*0150*/  LDCU.64 UR4, c[0x0][0x380] ;  /* 0x00007000ff0477ac */ /* 0x000e620008000a00 */
[----:B------:R-:W-:-:S04]  /*0160*/  ULOP3.LUT UR8, UR6, 0x7ffffff0, URZ, 0xc0, !UPT ;  /* 0x7ffffff006087892 */ /* 0x000fc8000f8ec0ff */
[----:B------:R-:W-:Y:S02]  /*0170*/  UIADD3 UR9, UPT, UPT, -UR8, URZ, URZ ;  /* 0x000000ff08097290 */ /* 0x000fe4000fffe1ff */
[----:B------:R-:W-:Y:S01]  /*0180*/  MOV R7, UR8 ;  /* 0x0000000800077c02 */ /* 0x000fe20008000f00 */
[----:B-1----:R-:W-:-:S04]  /*0190*/  UIADD3 UR4, UP1, UPT, UR4, 0x10, URZ ;  /* 0x0000001004047890 */ /* 0x002fc8000ff3e0ff */
[----:B------:R-:W-:Y:S01]  /*01a0*/  UIADD3.X UR5, UPT, UPT, URZ, UR5, URZ, UP1, !UPT ;  /* 0x00000005ff057290 */ /* 0x000fe20008ffe4ff */
[----:B0-----:R-:W-:Y:S01]  /*01b0*/  IMAD.WIDE.U32 R2, R6, 0x2, R2 ;  /* 0x0000000206027825 */ /* 0x001fe200078e0002 */
[----:B------:R-:W-:Y:S02]  /*01c0*/  MOV R4, UR4 ;  /* 0x0000000400047c02 */ /* 0x000fe40008000f00 */
[----:B------:R-:W-:Y:S02]  /*01d0*/  IADD3 R2, P0, PT, R2, 0x10, RZ ;  /* 0x0000001002027810 */ /* 0x000fe40007f1e0ff */
[----:B------:R-:W-:Y:S02]  /*01e0*/  MOV R5, UR5 ;  /* 0x0000000500057c02 */ /* 0x000fe40008000f00 */
[----:B------:R-:W-:-:S09]  /*01f0*/  IADD3.X R3, PT, PT, RZ, R3, RZ, P0, !PT ;  /* 0x00000003ff037210 */ /* 0x000fd200007fe4ff */
.L_x_77:
[----:B------:R-:W2:Y:S04]  /*0200*/  LDG.E.U16.CONSTANT R11, desc[UR10][R2.64+-0x10] ;  /* 0xfffff00a020b7981 */ /* 0x000ea8000c1e9500 */
[----:B------:R-:W3:Y:S04]  /*0210*/  LDG.E.U16.CONSTANT R16, desc[UR10][R4.64+-0x10] ;  /* 0xfffff00a04107981 */ /* 0x000ee8000c1e9500 */
[----:B------:R-:W4:Y:S04]  /*0220*/  LDG.E.U16.CONSTANT R17, desc[UR10][R2.64+-0xe] ;  /* 0xfffff20a02117981 */ /* 0x000f28000c1e9500 */
        /* <DEDUP_REMOVED lines=10> */
[----:B------:R-:W4:Y:S01]  /*02d0*/  LDG.E.U16.CONSTANT R9, desc[UR10][R4.64+-0x4] ;  /* 0xfffffc0a04097981 */ /* 0x000f22000c1e9500 */
[----:B--2---:R-:W-:-:S02]  /*02e0*/  HADD2.F32 R11, -RZ, R11.H0_H0 ;  /* 0x2000000bff0b7230 */ /* 0x004fc40000004100 */
[----:B---3--:R-:W-:Y:S02]  /*02f0*/  HADD2.F32 R16, -RZ, R16.H0_H0 ;  /* 0x20000010ff107230 */ /* 0x008fe40000004100 */
[----:B----4-:R-:W-:-:S03]  /*0300*/  HADD2.F32 R17, -RZ, R17.H0_H0 ;  /* 0x20000011ff117230 */ /* 0x010fc60000004100 */
[----:B-----5:R-:W-:Y:S02]  /*0310*/  FFMA R16, R11, R16, R10 ;  /* 0x000000100b107223 */ /* 0x020fe4000000000a */
[----:B------:R-:W2:Y:S01]  /*0320*/  LDG.E.U16.CONSTANT R10, desc[UR10][R2.64+-0x2] ;  /* 0xfffffe0a020a7981 */ /* 0x000ea2000c1e9500 */
[----:B------:R-:W-:-:S03]  /*0330*/  HADD2.F32 R22, -RZ, R22.H0_H0 ;  /* 0x20000016ff167230 */ /* 0x000fc60000004100 */
[----:B------:R-:W3:Y:S02]  /*0340*/  LDG.E.U16.CONSTANT R11, desc[UR10][R4.64+-0x2] ;  /* 0xfffffe0a040b7981 */ /* 0x000ee4000c1e9500 */
[----:B------:R-:W-:Y:S01]  /*0350*/  FFMA R16, R17, R22, R16 ;  /* 0x0000001611107223 */ /* 0x000fe20000000010 */
[----:B------:R-:W-:Y:S02]  /*0360*/  HADD2.F32 R17, -RZ, R13.H0_H0 ;  /* 0x2000000dff117230 */ /* 0x000fe40000004100 */
[----:B------:R-:W-:Y:S01]  /*0370*/  HADD2.F32 R22, -RZ, R12.H0_H0 ;  /* 0x2000000cff167230 */ /* 0x000fe20000004100 */
[----:B------:R-:W4:Y:S04]  /*0380*/  LDG.E.U16.CONSTANT R13, desc[UR10][R4.64] ;  /* 0x0000000a040d7981 */ /* 0x000f28000c1e9500 */
[----:B------:R-:W4:Y:S01]  /*0390*/  LDG.E.U16.CONSTANT R12, desc[UR10][R2.64] ;  /* 0x0000000a020c7981 */ /* 0x000f22000c1e9500 */
[----:B------:R-:W-:-:S02]  /*03a0*/  HADD2.F32 R23, -RZ, R14.H0_H0 ;  /* 0x2000000eff177230 */ /* 0x000fc40000004100 */
[----:B------:R-:W-:Y:S01]  /*03b0*/  FFMA R22, R17, R22, R16 ;  /* 0x0000001611167223 */ /* 0x000fe20000000010 */
[----:B------:R-:W-:Y:S01]  /*03c0*/  HADD2.F32 R15, -RZ, R15.H0_H0 ;  /* 0x2000000fff0f7230 */ /* 0x000fe20000004100 */
[----:B------:R-:W4:Y:S04]  /*03d0*/  LDG.E.U16.CONSTANT R17, desc[UR10][R2.64+0x2] ;  /* 0x0000020a02117981 */ /* 0x000f28000c1e9500 */
[----:B------:R-:W4:Y:S01]  /*03e0*/  LDG.E.U16.CONSTANT R16, desc[UR10][R4.64+0x2] ;  /* 0x0000020a04107981 */ /* 0x000f22000c1e9500 */
[----:B------:R-:W-:Y:S01]  /*03f0*/  FFMA R22, R23, R15, R22 ;  /* 0x0000000f17167223 */ /* 0x000fe20000000016 */
[----:B------:R-:W-:Y:S02]  /*0400*/  HADD2.F32 R23, -RZ, R21.H0_H0 ;  /* 0x20000015ff177230 */ /* 0x000fe40000004100 */
[----:B------:R-:W4:Y:S01]  /*0410*/  LDG.E.U16.CONSTANT R15, desc[UR10][R2.64+0x4] ;  /* 0x0000040a020f7981 */ /* 0x000f22000c1e9500 */
[----:B------:R-:W-:-:S03]  /*0420*/  HADD2.F32 R24, -RZ, R20.H0_H0 ;  /* 0x20000014ff187230 */ /* 0x000fc60000004100 */
[----:B------:R-:W4:Y:S01]  /*0430*/  LDG.E.U16.CONSTANT R14, desc[UR10][R4.64+0x4] ;  /* 0x0000040a040e7981 */ /* 0x000f22000c1e9500 */
[----:B------:R-:W-:-:S03]  /*0440*/  HADD2.F32 R25, -RZ, R19.H0_H0 ;  /* 0x20000013ff197230 */ /* 0x000fc60000004100 */
[----:B------:R-:W4:Y:S01]  /*0450*/  LDG.E.U16.CONSTANT R20, desc[UR10][R2.64+0x6] ;  /* 0x0000060a02147981 */ /* 0x000f22000c1e9500 */
[----:B------:R-:W-:-:S03]  /*0460*/  HADD2.F32 R26, -RZ, R18.H0_H0 ;  /* 0x20000012ff1a7230 */ /* 0x000fc60000004100 */
[----:B------:R-:W4:Y:S01]  /*0470*/  LDG.E.U16.CONSTANT R21, desc[UR10][R4.64+0x6] ;  /* 0x0000060a04157981 */ /* 0x000f22000c1e9500 */
[----:B------:R-:W-:-:S03]  /*0480*/  FFMA R22, R23, R24, R22 ;  /* 0x0000001817167223 */ /* 0x000fc60000000016 */
[----:B------:R-:W4:Y:S01]  /*0490*/  LDG.E.U16.CONSTANT R18, desc[UR10][R2.64+0x8] ;  /* 0x0000080a02127981 */ /* 0x000f22000c1e9500 */
[----:B------:R-:W-:-:S03]  /*04a0*/  FFMA R26, R25, R26, R22 ;  /* 0x0000001a191a7223 */ /* 0x000fc60000000016 */
[----:B------:R-:W4:Y:S01]  /*04b0*/  LDG.E.U16.CONSTANT R19, desc[UR10][R4.64+0x8] ;  /* 0x0000080a04137981 */ /* 0x000f22000c1e9500 */
[----:B------:R-:W-:-:S03]  /*04c0*/  HADD2.F32 R27, -RZ, R8.H0_H0 ;  /* 0x20000008ff1b7230 */ /* 0x000fc60000004100 */
[----:B------:R-:W4:Y:S01]  /*04d0*/  LDG.E.U16.CONSTANT R25, desc[UR10][R2.64+0xa] ;  /* 0x00000a0a02197981 */ /* 0x000f22000c1e9500 */
[----:B------:R-:W-:-:S03]  /*04e0*/  HADD2.F32 R9, -RZ, R9.H0_H0 ;  /* 0x20000009ff097230 */ /* 0x000fc60000004100 */
[----:B------:R-:W4:Y:S04]  /*04f0*/  LDG.E.U16.CONSTANT R24, desc[UR10][R4.64+0xa] ;  /* 0x00000a0a04187981 */ /* 0x000f28000c1e9500 */
[----:B------:R-:W4:Y:S01]  /*0500*/  LDG.E.U16.CONSTANT R23, desc[UR10][R2.64+0xc] ;  /* 0x00000c0a02177981 */ /* 0x000f22000c1e9500 */
[----:B------:R-:W-:-:S03]  /*0510*/  FFMA R26, R27, R9, R26 ;  /* 0x000000091b1a7223 */ /* 0x000fc6000000001a */
[----:B------:R-:W4:Y:S04]  /*0520*/  LDG.E.U16.CONSTANT R22, desc[UR10][R4.64+0xc] ;  /* 0x00000c0a04167981 */ /* 0x000f28000c1e9500 */
[----:B------:R0:W4:Y:S04]  /*0530*/  LDG.E.U16.CONSTANT R9, desc[UR10][R2.64+0xe] ;  /* 0x00000e0a02097981 */ /* 0x000128000c1e9500 */
[----:B------:R1:W4:Y:S01]  /*0540*/  LDG.E.U16.CONSTANT R8, desc[UR10][R4.64+0xe] ;  /* 0x00000e0a04087981 */ /* 0x000322000c1e9500 */
[----:B------:R-:W-:-:S04]  /*0550*/  UIADD3 UR9, UPT, UPT, UR9, 0x10, URZ ;  /* 0x0000001009097890 */ /* 0x000fc8000fffe0ff */
[----:B------:R-:W-:Y:S01]  /*0560*/  UISETP.NE.AND UP1, UPT, UR9, URZ, UPT ;  /* 0x000000ff0900728c */ /* 0x000fe2000bf25270 */
[----:B0-----:R-:W-:Y:S02]  /*0570*/  IADD3 R2, P0, PT, R2, 0x20, RZ ;  /* 0x0000002002027810 */ /* 0x001fe40007f1e0ff */
[----:B-1----:R-:W-:Y:S02]  /*0580*/  IADD3 R4, P1, PT, R4, 0x20, RZ ;  /* 0x0000002004047810 */ /* 0x002fe40007f3e0ff */
[----:B------:R-:W-:Y:S02]  /*0590*/  IADD3.X R3, PT, PT, RZ, R3, RZ, P0, !PT ;  /* 0x00000003ff037210 */ /* 0x000fe400007fe4ff */
[----:B------:R-:W-:Y:S01]  /*05a0*/  IADD3.X R5, PT, PT, RZ, R5, RZ, P1, !PT ;  /* 0x00000005ff057210 */ /* 0x000fe20000ffe4ff */
[----:B--2---:R-:W-:Y:S02]  /*05b0*/  HADD2.F32 R27, -RZ, R10.H0_H0 ;  /* 0x2000000aff1b7230 */ /* 0x004fe40000004100 */
[----:B---3--:R-:W-:-:S05]  /*05c0*/  HADD2.F32 R11, -RZ, R11.H0_H0 ;  /* 0x2000000bff0b7230 */ /* 0x008fca0000004100 */
[----:B------:R-:W-:Y:S01]  /*05d0*/  FFMA R11, R27, R11, R26 ;  /* 0x0000000b1b0b7223 */ /* 0x000fe2000000001a */
[----:B----4-:R-:W-:Y:S02]  /*05e0*/  HADD2.F32 R13, -RZ, R13.H0_H0 ;  /* 0x2000000dff0d7230 */ /* 0x010fe40000004100 */
[----:B------:R-:W-:Y:S02]  /*05f0*/  HADD2.F32 R12, -RZ, R12.H0_H0 ;  /* 0x2000000cff0c7230 */ /* 0x000fe40000004100 */
[----:B------:R-:W-:-:S03]  /*0600*/  HADD2.F32 R10, -RZ, R17.H0_H0 ;  /* 0x20000011ff0a7230 */ /* 0x000fc60000004100 */
[----:B------:R-:W-:Y:S01]  /*0610*/  FFMA R11, R12, R13, R11 ;  /* 0x0000000d0c0b7223 */ /* 0x000fe2000000000b */
        /* <DEDUP_REMOVED lines=18> */
[----:B------:R-:W-:-:S05]  /*0740*/  HADD2.F32 R8, -RZ, R8.H0_H0 ;  /* 0x20000008ff087230 */ /* 0x000fca0000004100 */
[----:B------:R-:W-:Y:S01]  /*0750*/  FFMA R10, R9, R8, R10 ;  /* 0x00000008090a7223 */ /* 0x000fe2000000000a */
[----:B------:R-:W-:Y:S06]  /*0760*/  BRA.U UP1, `(.L_x_77) ;  /* 0xfffffff901a47547 */ /* 0x000fec000b83ffff */
.L_x_76:
[----:B------:R-:W-:Y:S05]  /*0770*/  BRA.U !UP0, `(.L_x_75) ;  /* 0x0000000508d87547 */ /* 0x000fea000b800000 */
[----:B------:R-:W-:Y:S02]  /*0780*/  UISETP.GE.U32.AND UP0, UPT, UR7, 0x8, UPT ;  /* 0x000000080700788c */ /* 0x000fe4000bf06070 */
[----:B------:R-:W-:-:S04]  /*0790*/  ULOP3.LUT UR5, UR6, 0x7, URZ, 0xc0, !UPT ;  /* 0x0000000706057892 */ /* 0x000fc8000f8ec0ff */
[----:B------:R-:W-:-:S03]  /*07a0*/  UISETP.NE.AND UP1, UPT, UR5, URZ, UPT ;  /* 0x000000ff0500728c */ /* 0x000fc6000bf25270 */
[----:B------:R-:W-:Y:S08]  /*07b0*/  BRA.U !UP0, `(.L_x_78) ;  /* 0x0000000108cc7547 */ /* 0x000ff0000b800000 */
[----:B------:R-:W0:Y:S01]  /*07c0*/  LDC.64 R8, c[0x0][0x388] ;  /* 0x0000e200ff087b82 */ /* 0x000e220000000a00 */
[----:B------:R-:W1:Y:S01]  /*07d0*/  LDCU.64 UR8, c[0x0][0x388] ;  /* 0x00007100ff0877ac */ /* 0x000e620008000a00 */
[CC--:B------:R-:W-:Y:S02]  /*07e0*/  IADD3 R3, PT, PT, R6.reuse, R7.reuse, RZ ;  /* 0x0000000706037210 */ /* 0x0c0fe40007ffe0ff */
[----:B------:R-:W-:-:S04]  /*07f0*/  IADD3 R11, P0, PT, R6, R7, RZ ;  /* 0x00000007060b7210 */ /* 0x000fc80007f1e0ff */
[----:B------:R-:W2:Y:S01]  /*0800*/  LDC.64 R4, c[0x0][0x380] ;  /* 0x0000e000ff047b82 */ /* 0x000ea20000000a00 */
[----:B------:R-:W-:Y:S02]  /*0810*/  IADD3.X R12, PT, PT, RZ, RZ, RZ, P0, !PT ;  /* 0x000000ffff0c7210 */ /* 0x000fe400007fe4ff */
[----:B-1----:R-:W-:Y:S01]  /*0820*/  LEA R2, P0, R11, UR8, 0x1 ;  /* 0x000000080b027c11 */ /* 0x002fe2000f8008ff */
[----:B0-----:R-:W-:-:S03]  /*0830*/  IMAD.WIDE.U32 R8, R3, 0x2, R8 ;  /* 0x0000000203087825 */ /* 0x001fc600078e0008 */
[----:B------:R-:W-:Y:S02]  /*0840*/  LEA.HI.X R3, R11, UR9, R12, 0x1, P0 ;  /* 0x000000090b037c11 */ /* 0x000fe400080f0c0c */
[----:B------:R-:W3:Y:S01]  /*0850*/  LDG.E.U16.CONSTANT R20, desc[UR10][R8.64] ;  /* 0x0000000a08147981 */ /* 0x000ee2000c1e9500 */
[----:B--2---:R-:W-:-:S03]  /*0860*/  IMAD.WIDE.U32 R4, R7, 0x2, R4 ;  /* 0x0000000207047825 */ /* 0x004fc600078e0004 */
[----:B------:R-:W2:Y:S04]  /*0870*/  LDG.E.U16.CONSTANT R23, desc[UR10][R2.64+0x2] ;  /* 0x0000020a02177981 */ /* 0x000ea8000c1e9500 */
        /* <DEDUP_REMOVED lines=12> */
[----:B------:R0:W4:Y:S04]  /*0940*/  LDG.E.U16.CONSTANT R17, desc[UR10][R4.64+0xe] ;  /* 0x00000e0a04117981 */ /* 0x000128000c1e9500 */
[----:B------:R1:W4:Y:S01]  /*0950*/  LDG.E.U16.CONSTANT R19, desc[UR10][R2.64+0xe] ;  /* 0x00000e0a02137981 */ /* 0x000322000c1e9500 */
[----:B------:R-:W-:Y:S01]  /*0960*/  IADD3 R7, PT, PT, R7, 0x8, RZ ;  /* 0x0000000807077810 */ /* 0x000fe20007ffe0ff */
[----:B---3--:R-:W-:-:S02]  /*0970*/  HADD2.F32 R21, -RZ, R20.H0_H0 ;  /* 0x20000014ff157230 */ /* 0x008fc40000004100 */
[----:B--2---:R-:W-:Y:S02]  /*0980*/  HADD2.F32 R20, -RZ, R23.H0_H0 ;  /* 0x20000017ff147230 */ /* 0x004fe40000004100 */
[----:B----4-:R-:W-:Y:S02]  /*0990*/  HADD2.F32 R22, -RZ, R22.H0_H0 ;  /* 0x20000016ff167230 */ /* 0x010fe40000004100 */
[----:B------:R-:W-:-:S03]  /*09a0*/  HADD2.F32 R24, -RZ, R24.H0_H0 ;  /* 0x20000018ff187230 */ /* 0x000fc60000004100 */
[----:B-----5:R-:W-:Y:S01]  /*09b0*/  FFMA R21, R21, R22, R10 ;  /* 0x0000001615157223 */ /* 0x020fe2000000000a */
[----:B------:R-:W-:-:S03]  /*09c0*/  HADD2.F32 R25, -RZ, R25.H0_H0 ;  /* 0x20000019ff197230 */ /* 0x000fc60000004100 */
[----:B------:R-:W-:Y:S01]  /*09d0*/  FFMA R20, R20, R24, R21 ;  /* 0x0000001814147223 */ /* 0x000fe20000000015 */
[----:B------:R-:W-:Y:S02]  /*09e0*/  HADD2.F32 R23, -RZ, R18.H0_H0 ;  /* 0x20000012ff177230 */ /* 0x000fe40000004100 */
[----:B------:R-:W-:-:S03]  /*09f0*/  HADD2.F32 R15, -RZ, R15.H0_H0 ;  /* 0x2000000fff0f7230 */ /* 0x000fc60000004100 */
[----:B------:R-:W-:Y:S01]  /*0a00*/  FFMA R20, R23, R25, R20 ;  /* 0x0000001917147223 */ /* 0x000fe20000000014 */
[----:B0-----:R-:W-:Y:S02]  /*0a10*/  HADD2.F32 R5, -RZ, R16.H0_H0 ;  /* 0x20000010ff057230 */ /* 0x001fe40000004100 */
        /* <DEDUP_REMOVED lines=8> */
[----:B-1----:R-:W-:Y:S02]  /*0aa0*/  HADD2.F32 R2, -RZ, R9.H0_H0 ;  /* 0x20000009ff027230 */ /* 0x002fe40000004100 */
[----:B------:R-:W-:-:S03]  /*0ab0*/  HADD2.F32 R17, -RZ, R17.H0_H0 ;  /* 0x20000011ff117230 */ /* 0x000fc60000004100 */
[----:B------:R-:W-:Y:S01]  /*0ac0*/  FFMA R2, R2, R8, R5 ;  /* 0x0000000802027223 */ /* 0x000fe20000000005 */
[----:B------:R-:W-:-:S05]  /*0ad0*/  HADD2.F32 R19, -RZ, R19.H0_H0 ;  /* 0x20000013ff137230 */ /* 0x000fca0000004100 */
[----:B------:R-:W-:-:S07]  /*0ae0*/  FFMA R10, R19, R17, R2 ;  /* 0x00000011130a7223 */ /* 0x000fce0000000002 */
.L_x_78:
        /* <DEDUP_REMOVED lines=10> */
[----:B------:R-:W-:Y:S01]  /*0b90*/  IADD3.X R12, PT, PT, RZ, RZ, RZ, P0, !PT ;  /* 0x000000ffff0c7210 */ /* 0x000fe200007fe4ff */
[----:B0-----:R-:W-:Y:S01]  /*0ba0*/  IMAD.WIDE.U32 R8, R9, 0x2, R2 ;  /* 0x0000000209087825 */ /* 0x001fe200078e0002 */
[----:B-1----:R-:W-:-:S04]  /*0bb0*/  LEA R2, P0, R11, UR6, 0x1 ;  /* 0x000000060b027c11 */ /* 0x002fc8000f8008ff */
[----:B------:R-:W-:Y:S01]  /*0bc0*/  LEA.HI.X R3, R11, UR7, R12, 0x1, P0 ;  /* 0x000000070b037c11 */ /* 0x000fe200080f0c0c */
        /* <DEDUP_REMOVED lines=8> */
[----:B------:R-:W4:Y:S01]  /*0c50*/  LDG.E.U16.CONSTANT R17, desc[UR10][R2.64+0x6] ;  /* 0x0000060a02117981 */ /* 0x000f22000c1e9500 */
        /* <DEDUP_REMOVED lines=11> */
[----:B------:R-:W-:-:S05]  /*0d10*/  HADD2.F32 R17, -RZ, R17.H0_H0 ;  /* 0x20000011ff117230 */ /* 0x000fca0000004100 */
[----:B------:R-:W-:-:S07]  /*0d20*/  FFMA R10, R17, R18, R8 ;  /* 0x00000012110a7223 */ /* 0x000fce0000000008 */
.L_x_79:
[----:B------:R-:W-:Y:S05]  /*0d30*/  BRA.U !UP1, `(.L_x_75) ;  /* 0x0000000109687547 */ /* 0x000fea000b800000 */
[----:B------:R-:W0:Y:S01]  /*0d40*/  LDC.64 R2, c[0x0][0x380] ;  /* 0x0000e000ff027b82 */ /* 0x000e220000000a00 */
[----:B------:R-:W-:Y:S01]  /*0d50*/  IADD3 R9, PT, PT, R6, R7, RZ ;  /* 0x0000000706097210 */ /* 0x000fe20007ffe0ff */
[----:B------:R-:W-:-:S06]  /*0d60*/  UIADD3 UR4, UPT, UPT, -UR4, URZ, URZ ;  /* 0x000000ff04047290 */ /* 0x000fcc000fffe1ff */
[----:B------:R-:W1:Y:S01]  /*0d70*/  LDC.64 R4, c[0x0][0x388] ;  /* 0x0000e200ff047b82 */ /* 0x000e620000000a00 */
[----:B0-----:R-:W-:-:S03]  /*0d80*/  IMAD.WIDE.U32 R2, R7, 0x2, R2 ;  /* 0x0000000207027825 */ /* 0x001fc600078e0002 */
[----:B------:R-:W-:Y:S02]  /*0d90*/  MOV R11, R2 ;  /* 0x00000002000b7202 */ /* 0x000fe40000000f00 */
[----:B------:R-:W-:Y:S01]  /*0da0*/  MOV R12, R3 ;  /* 0x00000003000c7202 */ /* 0x000fe20000000f00 */
[----:B-1----:R-:W-:-:S03]  /*0db0*/  IMAD.WIDE.U32 R4, R9, 0x2, R4 ;  /* 0x0000000209047825 */ /* 0x002fc600078e0004 */
[----:B------:R-:W-:Y:S02]  /*0dc0*/  MOV R8, R4 ;  /* 0x0000000400087202 */ /* 0x000fe40000000f00 */
[----:B------:R-:W-:-:S07]  /*0dd0*/  MOV R9, R5 ;  /* 0x0000000500097202 */ /* 0x000fce0000000f00 */
.L_x_80:
[----:B------:R-:W-:Y:S02]  /*0de0*/  MOV R2, R8 ;  /* 0x0000000800027202 */ /* 0x000fe40000000f00 */
[----:B------:R-:W-:Y:S02]  /*0df0*/  MOV R4, R11 ;  /* 0x0000000b00047202 */ /* 0x000fe40000000f00 */
[----:B------:R-:W-:Y:S02]  /*0e00*/  MOV R3, R9 ;  /* 0x0000000900037202 */ /* 0x000fe40000000f00 */
[----:B------:R-:W-:-:S03]  /*0e10*/  MOV R5, R12 ;  /* 0x0000000c00057202 */ /* 0x000fc60000000f00 */
[----:B------:R-:W2:Y:S04]  /*0e20*/  LDG.E.U16.CONSTANT R2, desc[UR10][R2.64] ;  /* 0x0000000a02027981 */ /* 0x000ea8000c1e9500 */
[----:B------:R-:W3:Y:S01]  /*0e30*/  LDG.E.U16.CONSTANT R4, desc[UR10][R4.64] ;  /* 0x0000000a04047981 */ /* 0x000ee2000c1e9500 */
[----:B------:R-:W-:Y:S01]  /*0e40*/  UIADD3 UR4, UPT, UPT, UR4, 0x1, URZ ;  /* 0x0000000104047890 */ /* 0x000fe2000fffe0ff */
[----:B------:R-:W-:Y:S02]  /*0e50*/  IADD3 R11, P0, PT, R11, 0x2, RZ ;  /* 0x000000020b0b7810 */ /* 0x000fe40007f1e0ff */
[----:B------:R-:W-:Y:S01]  /*0e60*/  IADD3 R8, P1, PT, R8, 0x2, RZ ;  /* 0x0000000208087810 */ /* 0x000fe20007f3e0ff */
[----:B------:R-:W-:Y:S01]  /*0e70*/  UISETP.NE.AND UP0, UPT, UR4, URZ, UPT ;  /* 0x000000ff0400728c */ /* 0x000fe2000bf05270 */
[----:B------:R-:W-:-:S02]  /*0e80*/  IADD3.X R12, PT, PT, RZ, R12, RZ, P0, !PT ;  /* 0x0000000cff0c7210 */ /* 0x000fc400007fe4ff */
[----:B------:R-:W-:Y:S01]  /*0e90*/  IADD3.X R9, PT, PT, RZ, R9, RZ, P1, !PT ;  /* 0x00000009ff097210 */ /* 0x000fe20000ffe4ff */
[----:B--2---:R-:W-:Y:S02]  /*0ea0*/  HADD2.F32 R7, -RZ, R2.H0_H0 ;  /* 0x20000002ff077230 */ /* 0x004fe40000004100 */
[----:B---3--:R-:W-:-:S05]  /*0eb0*/  HADD2.F32 R6, -RZ, R4.H0_H0 ;  /* 0x20000004ff067230 */ /* 0x008fca0000004100 */
[----:B-----5:R-:W-:Y:S01]  /*0ec0*/  FFMA R10, R7, R6, R10 ;  /* 0x00000006070a7223 */ /* 0x020fe2000000000a */
[----:B------:R-:W-:Y:S06]  /*0ed0*/  BRA.U UP0, `(.L_x_80) ;  /* 0xfffffffd00c07547 */ /* 0x000fec000b83ffff */
.L_x_75:
[----:B------:R-:W0:Y:S01]  /*0ee0*/  LDC.64 R2, c[0x0][0x398] ;  /* 0x0000e600ff027b82 */ /* 0x000e220000000a00 */
[----:B-----5:R-:W-:Y:S01]  /*0ef0*/  FMNMX R5, RZ, R10, !PT ;  /* 0x0000000aff057209 */ /* 0x020fe20007800000 */
[----:B0-----:R-:W-:-:S05]  /*0f00*/  IMAD.WIDE.U32 R2, R0, 0x4, R2 ;  /* 0x0000000400027825 */ /* 0x001fca00078e0002 */
[----:B------:R-:W-:Y:S01]  /*0f10*/  STG.E desc[UR10][R2.64], R5 ;  /* 0x0000000502007986 */ /* 0x000fe2000c10190a */
[----:B------:R-:W-:Y:S05]  /*0f20*/  EXIT ;  /* 0x000000000000794d */ /* 0x000fea0003800000 */
.L_x_81:
        /* <DEDUP_REMOVED lines=13> */
.L_x_89:


//--------------------- .nv.shared.reserved.0     --------------------------
	.section	.nv.shared.reserved.0,"aw",@nobits
	.weak		__nv_reservedSMEM_offset_0_alias
	.size		__nv_reservedSMEM_offset_0_alias, 0, 64
	.other		__nv_reservedSMEM_offset_0_alias,@"STO_CUDA_RESERVED_SHARED STV_DEFAULT"
__nv_reservedSMEM_offset_0_alias:
	.zero		0
	.zero		64


//--------------------- .nv.constant0._Z35tensorCoreUpdateHiddenWeightsKernelP6__halfPfPKfPKS_fii --------------------------
	.section	.nv.constant0._Z35tensorCoreUpdateHiddenWeightsKernelP6__halfPfPKfPKS_fii,"a",@progbits
	.sectionflags	@""
	.align	4
.nv.constant0._Z35tensorCoreUpdateHiddenWeightsKernelP6__halfPfPKfPKS_fii:
	.zero		940


//--------------------- .nv.constant0._Z35tensorCoreUpdateOutputWeightsKernelP6__halfPfPKfS3_fii --------------------------
	.section	.nv.constant0._Z35tensorCoreUpdateOutputWeightsKernelP6__halfPfPKfS3_fii,"a",@progbits
	.sectionflags	@""
	.align	4
.nv.constant0._Z35tensorCoreUpdateOutputWeightsKernelP6__halfPfPKfS3_fii:
	.zero		940


//--------------------- .nv.constant0._Z30tensorCoreHiddenGradientKernelPKfPK6__halfS0_Pfii --------------------------
	.section	.nv.constant0._Z30tensorCoreHiddenGradientKernelPKfPK6__halfS0_Pfii,"a",@progbits
	.sectionflags	@""
	.align	4
.nv.constant0._Z30tensorCoreHiddenGradientKernelPKfPK6__halfS0_Pfii:
	.zero		936


//--------------------- .nv.constant0._Z30tensorCoreOutputGradientKernelPKfS0_Pfi --------------------------
	.section	.nv.constant0._Z30tensorCoreOutputGradientKernelPKfS0_Pfi,"a",@progbits
	.sectionflags	@""
	.align	4
.nv.constant0._Z30tensorCoreOutputGradientKernelPKfS0_Pfi:
	.zero		924


//--------------------- .nv.constant0._Z13softmaxKernelPfi --------------------------
	.section	.nv.constant0._Z13softmaxKernelPfi,"a",@progbits
	.sectionflags	@""
	.align	4
.nv.constant0._Z13softmaxKernelPfi:
	.zero		908


//--------------------- .nv.constant0._Z29tensorCoreForwardOutputKernelPKfPK6__halfS0_Pfii --------------------------
	.section	.nv.constant0._Z29tensorCoreForwardOutputKernelPKfPK6__halfS0_Pfii,"a",@progbits
	.sectionflags	@""
	.align	4
.nv.constant0._Z29tensorCoreForwardOutputKernelPKfPK6__halfS0_Pfii:
	.zero		936


//--------------------- .nv.constant0._Z29tensorCoreForwardHiddenKernelPK6__halfS1_PKfPfii --------------------------
	.section	.nv.constant0._Z29tensorCoreForwardHiddenKernelPK6__halfS1_PKfPfii,"a",@progbits
	.sectionflags	@""
	.align	4
.nv.constant0._Z29tensorCoreForwardHiddenKernelPK6__halfS1_PKfPfii:
	.zero		936


//--------------------- SYMBOLS --------------------------

	.type		.nv.reservedSmem.offset0,@object
	.size		.nv.reservedSmem.offset0,0x4
